def gluon_tcgen05(
    a_ptr,
    b_ptr,
    c_ptr,
    M,
    N,
    K,
    stride_am,
    stride_bk,
    stride_cm,
    BLOCK_M: gl.constexpr,
    BLOCK_N: gl.constexpr,
    BLOCK_K: gl.constexpr,
    DTYPE: gl.constexpr,
    A_LAYOUT: gl.constexpr,
    B_LAYOUT: gl.constexpr,
    C_LAYOUT: gl.constexpr,
    B_SHAPE: gl.constexpr,
    TMEM_LAYOUT: gl.constexpr,
    TMEM_REG: gl.constexpr,
    TRANS_B: gl.constexpr,
    NUM_BUFFERS: gl.constexpr,
):
    a_desc = tma.make_tensor_descriptor(
        a_ptr, [M, K], [stride_am, 1], [BLOCK_M, BLOCK_K], A_LAYOUT
    )
    b_desc = tma.make_tensor_descriptor(
        b_ptr,
        [N, K] if TRANS_B else [K, N],
        [stride_bk, 1],
        B_SHAPE,
        B_LAYOUT,
    )
    c_desc = tma.make_tensor_descriptor(
        c_ptr, [M, N], [stride_cm, 1], [BLOCK_M, BLOCK_N], C_LAYOUT
    )

    a_bufs = gl.allocate_shared_memory(
        DTYPE, [NUM_BUFFERS, BLOCK_M, BLOCK_K], A_LAYOUT
    )
    b_bufs = gl.allocate_shared_memory(DTYPE, [NUM_BUFFERS] + B_SHAPE, B_LAYOUT)

    pid_m = gl.program_id(0)
    pid_n = gl.program_id(1)
    off_m = pid_m * BLOCK_M
    off_n = pid_n * BLOCK_N

    tma_bars = gl.allocate_shared_memory(
        gl.int64, [NUM_BUFFERS, 1], mbarrier.MBarrierLayout()
    )
    mma_bars = gl.allocate_shared_memory(
        gl.int64, [NUM_BUFFERS, 1], mbarrier.MBarrierLayout()
    )
    for i in gl.static_range(NUM_BUFFERS):
        mbarrier.init(tma_bars.index(i), count=1)
        mbarrier.init(mma_bars.index(i), count=1)

    acc_tmem = allocate_tensor_memory(gl.float32, [BLOCK_M, BLOCK_N], TMEM_LAYOUT)
    idx = 0
    phase = 0
    use_acc = False
    for k in range(0, K, BLOCK_K):
        a = a_bufs.index(idx)
        b = b_bufs.index(idx)
        tma_bar = tma_bars.index(idx)
        mma_bar = mma_bars.index(idx)
        mbarrier.expect(
            tma_bar, a_desc.block_type.nbytes + b_desc.block_type.nbytes
        )
        tma.async_copy_global_to_shared(a_desc, [off_m, k], tma_bar, a)
        tma.async_copy_global_to_shared(
            b_desc, [off_n, k] if TRANS_B else [k, off_n], tma_bar, b
        )
        mbarrier.wait(tma_bar, phase=phase)

        if TRANS_B:
            b = b.permute((1, 0))
        tcgen05_mma(a, b, acc_tmem, use_acc=use_acc)
        tcgen05_commit(mma_bar)
        mbarrier.wait(mma_bar, phase=phase)
        use_acc = True

        idx += 1
        if idx == NUM_BUFFERS:
            idx = 0
            phase ^= 1

    for i in gl.static_range(NUM_BUFFERS):
        mbarrier.invalidate(tma_bars.index(i))
        mbarrier.invalidate(mma_bars.index(i))

    acc = acc_tmem.load(TMEM_REG)
    c_smem = gl.allocate_shared_memory(DTYPE, [BLOCK_M, BLOCK_N], C_LAYOUT)
    c_smem.store(acc.to(DTYPE))
    fence_async_shared()
    tma.async_copy_shared_to_global(c_desc, [off_m, off_n], c_smem)
    tma.store_wait(pendings=0)

# config = {"BLOCK_K": 128, "BLOCK_M": 128, "BLOCK_N": 128, "arch": "sm_100", "dtype": "bf16", "num_buffers": 2, "num_warps": 4, "trans_b": 0}
# arch = sm_100


// ===== COMPILED SASS (sm_100a) =====

	.target	sm_100a

	.elftype	@"ET_EXEC"


//--------------------- .note.nv.tkinfo           --------------------------
	.section	.note.nv.tkinfo,"",@"SHT_NOTE"
	.sectionflags	@"SHF_NOTE_NV_TKINFO"
	.tkinfo
        /*0018*/ 	.word	0x00000081
        /*0030*/ 	.string	""
        /*0030*/ 	.string	"ptxas-blackwell"
        /*0030*/ 	.string	"Cuda compilation tools, release 12.9, V12.9.86"
        /*0030*/ 	.string	"Build cuda_12.9.r12.9/compiler.36037853_0"
        /*0030*/ 	.string	"-v  -suppress-debug-info  -lineinfo  -arch sm_100a "



//--------------------- .note.nv.cuver            --------------------------
	.section	.note.nv.cuver,"",@"SHT_NOTE"
	.sectionflags	@"SHF_NOTE_NV_CUVER"
        /*0018*/ 	.short	0x0001
        /*001a*/ 	.short	0x0064
        /*001c*/ 	.short	0x0001
        /*001e*/ 	.short	0x0000
        /*0020*/ 	.short	0x0001
        /*0022*/ 	.short	0x0000


//--------------------- .nv.info                  --------------------------
	.section	.nv.info,"",@"SHT_CUDA_INFO"
	.align	4


	//----- nvinfo : EIATTR_REGCOUNT
	.align		4
        /*0000*/ 	.byte	0x04, 0x2f
        /*0002*/ 	.short	(.L_4 - .L_3)
	.align		4
.L_3:
        /*0004*/ 	.word	index@(gluon_tcgen05)
        /*0008*/ 	.word	0x00000087


	//----- nvinfo : EIATTR_FRAME_SIZE
	.align		4
.L_4:
        /*000c*/ 	.byte	0x04, 0x11
        /*000e*/ 	.short	(.L_6 - .L_5)
	.align		4
.L_5:
        /*0010*/ 	.word	index@($__internal_2_$__cuda_sm10x_tcgen05_guardrail_trap_unallocated_columns_being_dealloced)
        /*0014*/ 	.word	0x00000000


	//----- nvinfo : EIATTR_FRAME_SIZE
	.align		4
.L_6:
        /*0018*/ 	.byte	0x04, 0x11
        /*001a*/ 	.short	(.L_8 - .L_7)
	.align		4
.L_7:
        /*001c*/ 	.word	index@($__internal_1_$__cuda_sm10x_tcgen05_guardrail_trap_phase_invalid_during_alloc)
        /*0020*/ 	.word	0x00000000


	//----- nvinfo : EIATTR_FRAME_SIZE
	.align		4
.L_8:
        /*0024*/ 	.byte	0x04, 0x11
        /*0026*/ 	.short	(.L_10 - .L_9)
	.align		4
.L_9:
        /*0028*/ 	.word	index@($__internal_0_$__cuda_sm10x_tcgen05_guardrail_trap_col_being_dealloced_not_returned_by_alloc)
        /*002c*/ 	.word	0x00000000


	//----- nvinfo : EIATTR_FRAME_SIZE
	.align		4
.L_10:
        /*0030*/ 	.byte	0x04, 0x11
        /*0032*/ 	.short	(.L_12 - .L_11)
	.align		4
.L_11:
        /*0034*/ 	.word	index@(gluon_tcgen05)
        /*0038*/ 	.word	0x00000000


	//----- nvinfo : EIATTR_MIN_STACK_SIZE
	.align		4
.L_12:
        /*003c*/ 	.byte	0x04, 0x12
        /*003e*/ 	.short	(.L_14 - .L_13)
	.align		4
.L_13:
        /*0040*/ 	.word	index@(gluon_tcgen05)
        /*0044*/ 	.word	0x00000000
.L_14:


//--------------------- .nv.info.gluon_tcgen05    --------------------------
	.section	.nv.info.gluon_tcgen05,"",@"SHT_CUDA_INFO"
	.sectionflags	@""
	.align	4


	//----- nvinfo : EIATTR_CUDA_API_VERSION
	.align		4
        /*0000*/ 	.byte	0x04, 0x37
        /*0002*/ 	.short	(.L_16 - .L_15)
.L_15:
        /*0004*/ 	.word	0x00000081


	//----- nvinfo : EIATTR_KPARAM_INFO
	.align		4
.L_16:
        /*0008*/ 	.byte	0x04, 0x17
        /*000a*/ 	.short	(.L_18 - .L_17)
.L_17:
        /*000c*/ 	.word	0x00000000
        /*0010*/ 	.short	0x000a
        /*0012*/ 	.short	0x0048
        /*0014*/ 	.byte	0x00, 0xf4, 0x21, 0x00


	//----- nvinfo : EIATTR_KPARAM_INFO
	.align		4
.L_18:
        /*0018*/ 	.byte	0x04, 0x17
        /*001a*/ 	.short	(.L_20 - .L_19)
.L_19:
        /*001c*/ 	.word	0x00000000
        /*0020*/ 	.short	0x0009
        /*0022*/ 	.short	0x0040
        /*0024*/ 	.byte	0x00, 0xf4, 0x21, 0x00


	//----- nvinfo : EIATTR_KPARAM_INFO
	.align		4
.L_20:
        /*0028*/ 	.byte	0x04, 0x17
        /*002a*/ 	.short	(.L_22 - .L_21)
.L_21:
        /*002c*/ 	.word	0x00000000
        /*0030*/ 	.short	0x0008
        /*0032*/ 	.short	0x0038
        /*0034*/ 	.byte	0x00, 0xf0, 0x21, 0x00


	//----- nvinfo : EIATTR_KPARAM_INFO
	.align		4
.L_22:
        /*0038*/ 	.byte	0x04, 0x17
        /*003a*/ 	.short	(.L_24 - .L_23)
.L_23:
        /*003c*/ 	.word	0x00000000
        /*0040*/ 	.short	0x0007
        /*0042*/ 	.short	0x0030
        /*0044*/ 	.byte	0x00, 0xf0, 0x21, 0x00


	//----- nvinfo : EIATTR_KPARAM_INFO
	.align		4
.L_24:
        /*0048*/ 	.byte	0x04, 0x17
        /*004a*/ 	.short	(.L_26 - .L_25)
.L_25:
        /*004c*/ 	.word	0x00000000
        /*0050*/ 	.short	0x0006
        /*0052*/ 	.short	0x0028
        /*0054*/ 	.byte	0x00, 0xf0, 0x21, 0x00


	//----- nvinfo : EIATTR_KPARAM_INFO
	.align		4
.L_26:
        /*0058*/ 	.byte	0x04, 0x17
        /*005a*/ 	.short	(.L_28 - .L_27)
.L_27:
        /*005c*/ 	.word	0x00000000
        /*0060*/ 	.short	0x0005
        /*0062*/ 	.short	0x0020
        /*0064*/ 	.byte	0x00, 0xf0, 0x11, 0x00


	//----- nvinfo : EIATTR_KPARAM_INFO
	.align		4
.L_28:
        /*0068*/ 	.byte	0x04, 0x17
        /*006a*/ 	.short	(.L_30 - .L_29)
.L_29:
        /*006c*/ 	.word	0x00000000
        /*0070*/ 	.short	0x0004
        /*0072*/ 	.short	0x001c
        /*0074*/ 	.byte	0x00, 0xf0, 0x11, 0x00


	//----- nvinfo : EIATTR_KPARAM_INFO
	.align		4
.L_30:
        /*0078*/ 	.byte	0x04, 0x17
        /*007a*/ 	.short	(.L_32 - .L_31)
.L_31:
        /*007c*/ 	.word	0x00000000
        /*0080*/ 	.short	0x0003
        /*0082*/ 	.short	0x0018
        /*0084*/ 	.byte	0x00, 0xf0, 0x11, 0x00


	//----- nvinfo : EIATTR_KPARAM_INFO
	.align		4
.L_32:
        /*0088*/ 	.byte	0x04, 0x17
        /*008a*/ 	.short	(.L_34 - .L_33)
.L_33:
        /*008c*/ 	.word	0x00000000
        /*0090*/ 	.short	0x0002
        /*0092*/ 	.short	0x0010
        /*0094*/ 	.byte	0x00, 0xf4, 0x21, 0x00


	//----- nvinfo : EIATTR_KPARAM_INFO
	.align		4
.L_34:
        /*0098*/ 	.byte	0x04, 0x17
        /*009a*/ 	.short	(.L_36 - .L_35)
.L_35:
        /*009c*/ 	.word	0x00000000
        /*00a0*/ 	.short	0x0001
        /*00a2*/ 	.short	0x0008
        /*00a4*/ 	.byte	0x00, 0xf4, 0x21, 0x00


	//----- nvinfo : EIATTR_KPARAM_INFO
	.align		4
.L_36:
        /*00a8*/ 	.byte	0x04, 0x17
        /*00aa*/ 	.short	(.L_38 - .L_37)
.L_37:
        /*00ac*/ 	.word	0x00000000
        /*00b0*/ 	.short	0x0000
        /*00b2*/ 	.short	0x0000
        /*00b4*/ 	.byte	0x00, 0xf4, 0x21, 0x00


	//----- nvinfo : EIATTR_AT_ENTRY_FRAGMENTS
	.align		4
.L_38:
        /*00b8*/ 	.byte	0x04, 0x4f
        /*00ba*/ 	.short	(.L_40 - .L_39)


	//   ....[0]....
.L_39:
        /*00bc*/ 	.word	0x00000004


	//----- nvinfo : EIATTR_RESERVED_SMEM_USED
	.align		4
.L_40:
        /*00c0*/ 	.byte	0x01, 0x41
	.zero		2


	//----- nvinfo : EIATTR_SPARSE_MMA_MASK
	.align		4
        /*00c4*/ 	.byte	0x03, 0x50
        /*00c6*/ 	.short	0x0000


	//----- nvinfo : EIATTR_TCGEN05_1CTA_USED
	.align		4
        /*00c8*/ 	.byte	0x01, 0x51
	.zero		2


	//----- nvinfo : EIATTR_MAXREG_COUNT
	.align		4
        /*00cc*/ 	.byte	0x03, 0x1b
        /*00ce*/ 	.short	0x00ff


	//----- nvinfo : EIATTR_NUM_BARRIERS
	.align		4
        /*00d0*/ 	.byte	0x02, 0x4c
        /*00d2*/ 	.byte	0x01
	.zero		1


	//----- nvinfo : EIATTR_INT_WARP_WIDE_INSTR_OFFSETS
	.align		4
        /*00d4*/ 	.byte	0x04, 0x31
        /*00d6*/ 	.short	(.L_42 - .L_41)


	//   ....[0]....
.L_41:
        /*00d8*/ 	.word	0x00001740


	//   ....[1]....
        /*00dc*/ 	.word	0x00001760


	//   ....[2]....
        /*00e0*/ 	.word	0x000017f0


	//   ....[3]....
        /*00e4*/ 	.word	0x000019c0


	//   ....[4]....
        /*00e8*/ 	.word	0x00001a10


	//   ....[5]....
        /*00ec*/ 	.word	0x00001a20


	//   ....[6]....
        /*00f0*/ 	.word	0x00001a30


	//   ....[7]....
        /*00f4*/ 	.word	0x00001e70


	//   ....[8]....
        /*00f8*/ 	.word	0x00001e80


	//   ....[9]....
        /*00fc*/ 	.word	0x00002000


	//   ....[10]....
        /*0100*/ 	.word	0x00002050


	//   ....[11]....
        /*0104*/ 	.word	0x00002060


	//   ....[12]....
        /*0108*/ 	.word	0x000020a0


	//   ....[13]....
        /*010c*/ 	.word	0x00002570


	//   ....[14]....
        /*0110*/ 	.word	0x00002580


	//   ....[15]....
        /*0114*/ 	.word	0x00002830


	//   ....[16]....
        /*0118*/ 	.word	0x00002840


	//   ....[17]....
        /*011c*/ 	.word	0x00002fb0


	//   ....[18]....
        /*0120*/ 	.word	0x00003000


	//----- nvinfo : EIATTR_COOP_GROUP_MASK_REGIDS
	.align		4
.L_42:
        /*0124*/ 	.byte	0x04, 0x29
        /*0126*/ 	.short	(.L_44 - .L_43)


	//   ....[0]....
.L_43:
        /*0128*/ 	.word	0xffffffff


	//   ....[1]....
        /*012c*/ 	.word	0xffffffff


	//   ....[2]....
        /*0130*/ 	.word	0xffffffff


	//   ....[3]....
        /*0134*/ 	.word	0xffffffff


	//   ....[4]....
        /*0138*/ 	.word	0xffffffff


	//   ....[5]....
        /*013c*/ 	.word	0xffffffff


	//   ....[6]....
        /*0140*/ 	.word	0xffffffff


	//   ....[7]....
        /*0144*/ 	.word	0xffffffff


	//   ....[8]....
        /*0148*/ 	.word	0xffffffff


	//   ....[9]....
        /*014c*/ 	.word	0xffffffff


	//----- nvinfo : EIATTR_COOP_GROUP_INSTR_OFFSETS
	.align		4
.L_44:
        /*0150*/ 	.byte	0x04, 0x28
        /*0152*/ 	.short	(.L_46 - .L_45)


	//   ....[0]....
.L_45:
        /*0154*/ 	.word	0x00000050


	//   ....[1]....
        /*0158*/ 	.word	0x00000310


	//   ....[2]....
        /*015c*/ 	.word	0x00000500


	//   ....[3]....
        /*0160*/ 	.word	0x000009c0


	//   ....[4]....
        /*0164*/ 	.word	0x00000b00


	//   ....[5]....
        /*0168*/ 	.word	0x00000fb0


	//   ....[6]....
        /*016c*/ 	.word	0x000010f0


	//   ....[7]....
        /*0170*/ 	.word	0x000015e0


	//   ....[8]....
        /*0174*/ 	.word	0x00002e40


	//   ....[9]....
        /*0178*/ 	.word	0x000030b0


	//----- nvinfo : EIATTR_VRC_CTA_INIT_COUNT
	.align		4
.L_46:
        /*017c*/ 	.byte	0x02, 0x4a
        /*017e*/ 	.byte	0x80
	.zero		1


	//----- nvinfo : EIATTR_MBARRIER_INSTR_OFFSETS
	.align		4
        /*0180*/ 	.byte	0x04, 0x39
        /*0182*/ 	.short	(.L_48 - .L_47)


	//   ....[0]....
.L_47:
        /*0184*/ 	.word	0x00001810
        /*0188*/ 	.word	0x000000ff
        /*018c*/ 	.word	0x00020000
        /*0190*/ 	.short	0x0100
        /*0192*/ 	.byte	0x09
	.zero		1


	//   ....[1]....
        /*0194*/ 	.word	0x00001820
        /*0198*/ 	.word	0x000000ff
        /*019c*/ 	.word	0x00020010
        /*01a0*/ 	.short	0x0100
        /*01a2*/ 	.byte	0x09
	.zero		1


	//   ....[2]....
        /*01a4*/ 	.word	0x000018d0
        /*01a8*/ 	.word	0x000000ff
        /*01ac*/ 	.word	0x00020008
        /*01b0*/ 	.short	0x0100
        /*01b2*/ 	.byte	0x09
	.zero		1


	//   ....[3]....
        /*01b4*/ 	.word	0x000018e0
        /*01b8*/ 	.word	0x000000ff
        /*01bc*/ 	.word	0x00020018
        /*01c0*/ 	.short	0x0100
        /*01c2*/ 	.byte	0x09
	.zero		1


	//   ....[4]....
        /*01c4*/ 	.word	0x00001ad0
        /*01c8*/ 	.word	0x000000ff
        /*01cc*/ 	.word	0x00020000
        /*01d0*/ 	.short	0x010a
        /*01d2*/ 	.byte	0x09
	.zero		1


	//   ....[5]....
        /*01d4*/ 	.word	0x00001ed0
        /*01d8*/ 	.word	0x000000ff
        /*01dc*/ 	.word	0x00020010
        /*01e0*/ 	.short	0x010a
        /*01e2*/ 	.byte	0x09
	.zero		1


	//   ....[6]....
        /*01e4*/ 	.word	0x00002110
        /*01e8*/ 	.word	0x000000ff
        /*01ec*/ 	.word	0x00020000
        /*01f0*/ 	.short	0x010a
        /*01f2*/ 	.byte	0x32
	.zero		1


	//   ....[7]....
        /*01f4*/ 	.word	0x000025c0
        /*01f8*/ 	.word	0x000000ff
        /*01fc*/ 	.word	0x00020010
        /*0200*/ 	.short	0x010a
        /*0202*/ 	.byte	0x32
	.zero		1


	//   ....[8]....
        /*0204*/ 	.word	0x00002690
        /*0208*/ 	.word	0x000000ff
        /*020c*/ 	.word	0x00020000
        /*0210*/ 	.short	0x0108
        /*0212*/ 	.byte	0x09
	.zero		1


	//   ....[9]....
        /*0214*/ 	.word	0x000026a0
        /*0218*/ 	.word	0x000000ff
        /*021c*/ 	.word	0x00020010
        /*0220*/ 	.short	0x0108
        /*0222*/ 	.byte	0x09
	.zero		1


	//   ....[10]....
        /*0224*/ 	.word	0x000026f0
        /*0228*/ 	.word	0x000000ff
        /*022c*/ 	.word	0x00020008
        /*0230*/ 	.short	0x0108
        /*0232*/ 	.byte	0x09
	.zero		1


	//   ....[11]....
        /*0234*/ 	.word	0x00002700
        /*0238*/ 	.word	0x000000ff
        /*023c*/ 	.word	0x00020018
        /*0240*/ 	.short	0x0108
        /*0242*/ 	.byte	0x09
	.zero		1


	//   ....[12]....
        /*0244*/ 	.word	0x000030d0
        /*0248*/ 	.word	0x000000ff
        /*024c*/ 	.word	0x00020000
        /*0250*/ 	.short	0x010a
        /*0252*/ 	.byte	0x09
	.zero		1


	//   ....[13]....
        /*0254*/ 	.word	0x00003100
        /*0258*/ 	.word	0x000000ff
        /*025c*/ 	.word	0x00020010
        /*0260*/ 	.short	0x010a
        /*0262*/ 	.byte	0x09
	.zero		1


	//   ....[14]....
        /*0264*/ 	.word	0x00003130
        /*0268*/ 	.word	0x000000ff
        /*026c*/ 	.word	0x00020000
        /*0270*/ 	.short	0x010a
        /*0272*/ 	.byte	0x32
	.zero		1


	//   ....[15]....
        /*0274*/ 	.word	0x00003160
        /*0278*/ 	.word	0x000000ff
        /*027c*/ 	.word	0x00020010
        /*0280*/ 	.short	0x010a
        /*0282*/ 	.byte	0x32
	.zero		1


	//----- nvinfo : EIATTR_NUM_MBARRIERS
	.align		4
.L_48:
        /*0284*/ 	.byte	0x03, 0x38
        /*0286*/ 	.short	0x0004


	//----- nvinfo : EIATTR_EXIT_INSTR_OFFSETS
	.align		4
        /*0288*/ 	.byte	0x04, 0x1c
        /*028a*/ 	.short	(.L_50 - .L_49)


	//   ....[0]....
.L_49:
        /*028c*/ 	.word	0x000030c0


	//----- nvinfo : EIATTR_REQNTID
	.align		4
.L_50:
        /*0290*/ 	.byte	0x04, 0x10
        /*0292*/ 	.short	(.L_52 - .L_51)
.L_51:
        /*0294*/ 	.word	0x00000080
        /*0298*/ 	.word	0x00000001
        /*029c*/ 	.word	0x00000001


	//----- nvinfo : EIATTR_CRS_STACK_SIZE
	.align		4
.L_52:
        /*02a0*/ 	.byte	0x04, 0x1e
        /*02a2*/ 	.short	(.L_54 - .L_53)
.L_53:
        /*02a4*/ 	.word	0x00000000


	//----- nvinfo : EIATTR_CBANK_PARAM_SIZE
	.align		4
.L_54:
        /*02a8*/ 	.byte	0x03, 0x19
        /*02aa*/ 	.short	0x0050


	//----- nvinfo : EIATTR_PARAM_CBANK
	.align		4
        /*02ac*/ 	.byte	0x04, 0x0a
        /*02ae*/ 	.short	(.L_56 - .L_55)
	.align		4
.L_55:
        /*02b0*/ 	.word	index@(.nv.constant0.gluon_tcgen05)
        /*02b4*/ 	.short	0x0380
        /*02b6*/ 	.short	0x0050


	//----- nvinfo : EIATTR_SW_WAR
	.align		4
.L_56:
        /*02b8*/ 	.byte	0x04, 0x36
        /*02ba*/ 	.short	(.L_58 - .L_57)
.L_57:
        /*02bc*/ 	.word	0x00000008
.L_58:


//--------------------- .nv.compat                --------------------------
	.section	.nv.compat,"",@"SHT_CUDA_COMPAT_INFO"
	.align	4
        /*0000*/ 	.byte	0x02, 0x02, 0x02, 0x00, 0x02, 0x05, 0x05, 0x00, 0x02, 0x03, 0x03, 0x00, 0x02, 0x06, 0x01, 0x00


//--------------------- .nv.callgraph             --------------------------
	.section	.nv.callgraph,"",@"SHT_CUDA_CALLGRAPH"
	.align	4
	.sectionentsize	8
	.align		4
        /*0000*/ 	.word	0x00000000
	.align		4
        /*0004*/ 	.word	0xffffffff
	.align		4
        /*0008*/ 	.word	0x00000000
	.align		4
        /*000c*/ 	.word	0xfffffffe
	.align		4
        /*0010*/ 	.word	0x00000000
	.align		4
        /*0014*/ 	.word	0xfffffffd
	.align		4
        /*0018*/ 	.word	0x00000000
	.align		4
        /*001c*/ 	.word	0xfffffffc


//--------------------- .text.gluon_tcgen05       --------------------------
	.section	.text.gluon_tcgen05,"ax",@progbits
	.align	128
        .global         gluon_tcgen05
        .type           gluon_tcgen05,@function
        .size           gluon_tcgen05,(.L_x_77 - gluon_tcgen05)
        .other          gluon_tcgen05,@"STO_CUDA_ENTRY STV_DEFAULT"
gluon_tcgen05:
.text.gluon_tcgen05:
[----:B------:R-:W1:Y:S01]  /*0000*/  LDC R1, c[0x0][0x37c] ;  /* 0x0000df00ff017b82 */ /* 0x000e620000000800 */
[----:B------:R-:W2:Y:S02]  /*0010*/  S2R R0, SR_TID.X ;  /* 0x0000000000007919 */ /* 0x000ea40000002100 */
[----:B--2---:R-:W-:-:S13]  /*0020*/  ISETP.GE.U32.AND P2, PT, R0, 0x20, PT ;  /* 0x000000200000780c */ /* 0x004fda0003f46070 */
[----:B------:R-:W-:Y:S05]  /*0030*/  @P2 BRA `(.L_x_0) ;  /* 0x0000000000b82947 */ /* 0x000fea0003800000 */
[----:B------:R-:W2:Y:S01]  /*0040*/  S2UR UR6, SR_CgaCtaId ;  /* 0x00000000000679c3 */ /* 0x000ea20000008800 */
[----:B------:R-:W-:Y:S01]  /*0050*/  NOP ;  /* 0x0000000000007918 */ /* 0x000fe20000000000 */
[----:B------:R-:W-:Y:S02]  /*0060*/  UMOV UR4, 0x40 ;  /* 0x0000004000047882 */ /* 0x000fe40000000000 */
[----:B--2---:R-:W-:-:S09]  /*0070*/  ULEA UR4, UR6, UR4, 0x18 ;  /* 0x0000000406047291 */ /* 0x004fd2000f8ec0ff */
[----:B------:R-:W2:Y:S01]  /*0080*/  LDS.U8 R2, [UR4] ;  /* 0x00000004ff027984 */ /* 0x000ea20008000000 */
[----:B------:R-:W-:Y:S02]  /*0090*/  UMOV UR4, 0x400 ;  /* 0x0000040000047882 */ /* 0x000fe40000000000 */
[----:B------:R-:W-:Y:S01]  /*00a0*/  ULEA UR4, UR6, UR4, 0x18 ;  /* 0x0000000406047291 */ /* 0x000fe2000f8ec0ff */
[----:B--2---:R-:W-:-:S13]  /*00b0*/  ISETP.NE.AND P0, PT, R2, RZ, PT ;  /* 0x000000ff0200720c */ /* 0x004fda0003f05270 */
[----:B------:R-:W-:Y:S05]  /*00c0*/  @P0 BRA `(.L_x_1) ;  /* 0x00000000007c0947 */ /* 0x000fea0003800000 */
[----:B------:R-:W-:-:S13]  /*00d0*/  ELECT P0, URZ, PT ;  /* 0x0000000000ff782f */ /* 0x000fda0003800000 */
[----:B------:R-:W-:Y:S05]  /*00e0*/  @!P0 BRA `(.L_x_2) ;  /* 0x0000000000848947 */ /* 0x000fea0003800000 */
[----:B------:R-:W-:Y:S01]  /*00f0*/  UMOV UR5, 0x4 ;  /* 0x0000000400057882 */ /* 0x000fe20000000000 */
[----:B------:R-:W-:Y:S02]  /*0100*/  IMAD.MOV.U32 R5, RZ, RZ, 0x1 ;  /* 0x00000001ff057424 */ /* 0x000fe400078e00ff */
[----:B------:R-:W-:Y:S02]  /*0110*/  IMAD.MOV.U32 R3, RZ, RZ, 0xf ;  /* 0x0000000fff037424 */ /* 0x000fe400078e00ff */
[----:B------:R-:W-:Y:S04]  /*0120*/  DEPBAR.LE SB2, 0x36 ;  /* 0x0000ad800000791a */ /* 0x000fe80000000000 */
[----:B------:R-:W2:Y:S02]  /*0130*/  UTCATOMSWS.FIND_AND_SET.ALIGN UP0, UR5, UR5 ;  /* 0x00000005000575e3 */ /* 0x000ea40008000800 */
[----:B--2---:R-:W-:-:S04]  /*0140*/  PLOP3.LUT P0, PT, PT, PT, UP0, 0x80, 0x8 ;  /* 0x000000000008781c */ /* 0x004fc80003f0f008 */
[----:B------:R-:W-:-:S04]  /*0150*/  SEL R2, RZ, 0xffffffff, !P0 ;  /* 0xffffffffff027807 */ /* 0x000fc80004000000 */
[----:B------:R-:W-:Y:S01]  /*0160*/  ISETP.NE.AND P0, PT, R2, RZ, PT ;  /* 0x000000ff0200720c */ /* 0x000fe20003f05270 */
[----:B------:R-:W-:-:S12]  /*0170*/  IMAD.U32 R2, RZ, RZ, UR5 ;  /* 0x00000005ff027e24 */ /* 0x000fd8000f8e00ff */
[----:B------:R-:W-:Y:S05]  /*0180*/  @P0 BRA `(.L_x_3) ;  /* 0x0000000000240947 */ /* 0x000fea0003800000 */
.L_x_4:
[----:B------:R-:W-:Y:S05]  /*0190*/  NANOSLEEP 0x64 ;  /* 0x000000640000795d */ /* 0x000fea0003800000 */
[----:B------:R-:W-:-:S05]  /*01a0*/  UMOV UR5, 0x4 ;  /* 0x0000000400057882 */ /* 0x000fca0000000000 */
[----:B------:R-:W-:Y:S04]  /*01b0*/  DEPBAR.LE SB2, 0x36 ;  /* 0x0000ad800000791a */ /* 0x000fe80000000000 */
[----:B------:R-:W2:Y:S02]  /*01c0*/  UTCATOMSWS.FIND_AND_SET.ALIGN UP0, UR5, UR5 ;  /* 0x00000005000575e3 */ /* 0x000ea40008000800 */
[----:B--2---:R-:W-:-:S04]  /*01d0*/  PLOP3.LUT P0, PT, PT, PT, UP0, 0x80, 0x8 ;  /* 0x000000000008781c */ /* 0x004fc80003f0f008 */
[----:B------:R-:W-:-:S04]  /*01e0*/  SEL R2, RZ, 0xffffffff, !P0 ;  /* 0xffffffffff027807 */ /* 0x000fc80004000000 */
[----:B------:R-:W-:Y:S01]  /*01f0*/  ISETP.NE.AND P0, PT, R2, RZ, PT ;  /* 0x000000ff0200720c */ /* 0x000fe20003f05270 */
[----:B------:R-:W-:-:S12]  /*0200*/  IMAD.U32 R2, RZ, RZ, UR5 ;  /* 0x00000005ff027e24 */ /* 0x000fd8000f8e00ff */
[----:B------:R-:W-:Y:S05]  /*0210*/  @!P0 BRA `(.L_x_4) ;  /* 0xfffffffc00dc8947 */ /* 0x000fea000383ffff */
.L_x_3:
[C---:B------:R-:W-:Y:S01]  /*0220*/  VIADD R4, R2.reuse, 0x10 ;  /* 0x0000001002047836 */ /* 0x040fe20000000000 */
[----:B------:R-:W-:Y:S01]  /*0230*/  UMOV UR5, 0x50 ;  /* 0x0000005000057882 */ /* 0x000fe20000000000 */
[----:B------:R-:W-:Y:S01]  /*0240*/  SHF.L.U32 R3, R3, R2, RZ ;  /* 0x0000000203037219 */ /* 0x000fe200000006ff */
[----:B------:R-:W-:Y:S01]  /*0250*/  ULEA UR5, UR6, UR5, 0x18 ;  /* 0x0000000506057291 */ /* 0x000fe2000f8ec0ff */
[----:B------:R-:W-:Y:S01]  /*0260*/  IMAD.SHL.U32 R2, R2, 0x20, RZ ;  /* 0x0000002002027824 */ /* 0x000fe200078e00ff */
[----:B------:R-:W-:-:S04]  /*0270*/  SHF.L.U32 R4, R5, R4, RZ ;  /* 0x0000000405047219 */ /* 0x000fc800000006ff */
[----:B------:R-:W-:-:S05]  /*0280*/  LOP3.LUT R3, R4, R3, RZ, 0xfc, !PT ;  /* 0x0000000304037212 */ /* 0x000fca00078efcff */
[----:B------:R2:W-:Y:S04]  /*0290*/  ATOMS.OR RZ, [UR5], R3 ;  /* 0x00000003ffff798c */ /* 0x0005e8000b000005 */
[----:B------:R2:W-:Y:S01]  /*02a0*/  STS [UR4], R2 ;  /* 0x00000002ff007988 */ /* 0x0005e20008000804 */
[----:B------:R-:W-:Y:S05]  /*02b0*/  BRA `(.L_x_2) ;  /* 0x0000000000107947 */ /* 0x000fea0003800000 */
.L_x_1:
[----:B------:R-:W-:Y:S01]  /*02c0*/  IMAD.MOV.U32 R3, RZ, RZ, -0x1 ;  /* 0xffffffffff037424 */ /* 0x000fe200078e00ff */
[----:B------:R-:W-:-:S04]  /*02d0*/  MOV R2, 0x300 ;  /* 0x0000030000027802 */ /* 0x000fc80000000f00 */
[----:B------:R2:W-:Y:S03]  /*02e0*/  STS [UR4], R3 ;  /* 0x00000003ff007988 */ /* 0x0005e60008000804 */
[----:B-12---:R-:W-:Y:S05]  /*02f0*/  CALL.REL.NOINC `($__internal_1_$__cuda_sm10x_tcgen05_guardrail_trap_phase_invalid_during_alloc) ;  /* 0x0000002c00b07944 */ /* 0x006fea0003c00000 */
.L_x_2:
[----:B------:R-:W-:Y:S05]  /*0300*/  WARPSYNC.ALL ;  /* 0x0000000000007948 */ /* 0x000fea0003800000 */
[----:B------:R-:W-:Y:S01]  /*0310*/  NOP ;  /* 0x0000000000007918 */ /* 0x000fe20000000000 */
.L_x_0:
[----:B------:R-:W3:Y:S08]  /*0320*/  S2UR UR4, SR_CgaCtaId ;  /* 0x00000000000479c3 */ /* 0x000ef00000008800 */
[----:B------:R-:W-:Y:S01]  /*0330*/  BAR.SYNC.DEFER_BLOCKING 0x0 ;  /* 0x0000000000007b1d */ /* 0x000fe20000010000 */
[----:B------:R-:W-:-:S05]  /*0340*/  LOP3.LUT R132, R0, 0x7f, RZ, 0xc0, !PT ;  /* 0x0000007f00847812 */ /* 0x000fca00078ec0ff */
[----:B------:R-:W-:Y:S02]  /*0350*/  UMOV UR9, 0x400 ;  /* 0x0000040000097882 */ /* 0x000fe40000000000 */
[----:B------:R-:W4:Y:S08]  /*0360*/  LDC R4, c[0x0][0x398] ;  /* 0x0000e600ff047b82 */ /* 0x000f300000000800 */
[----:B------:R-:W5:Y:S01]  /*0370*/  LDC R12, c[0x0][0x3a0] ;  /* 0x0000e800ff0c7b82 */ /* 0x000f620000000800 */
[----:B---3--:R-:W-:-:S07]  /*0380*/  ULEA UR9, UR4, UR9, 0x18 ;  /* 0x0000000904097291 */ /* 0x008fce000f8ec0ff */
[----:B------:R-:W3:Y:S02]  /*0390*/  S2UR UR15, SR_CTAID.Y ;  /* 0x00000000000f79c3 */ /* 0x000ee40000002600 */
[----:B--2---:R-:W2:Y:S06]  /*03a0*/  LDS R3, [UR9] ;  /* 0x00000009ff037984 */ /* 0x004eac0008000800 */
[----:B------:R-:W-:Y:S06]  /*03b0*/  BAR.SYNC.DEFER_BLOCKING 0x0 ;  /* 0x0000000000007b1d */ /* 0x000fec0000010000 */
[----:B------:R-:W-:Y:S05]  /*03c0*/  @P2 BRA `(.L_x_5) ;  /* 0x0000000000182947 */ /* 0x000fea0003800000 */
[----:B------:R-:W-:Y:S01]  /*03d0*/  ELECT P0, URZ, PT ;  /* 0x0000000000ff782f */ /* 0x000fe20003800000 */
[----:B------:R-:W-:Y:S01]  /*03e0*/  IMAD.MOV.U32 R2, RZ, RZ, 0x1 ;  /* 0x00000001ff027424 */ /* 0x000fe200078e00ff */
[----:B------:R-:W-:Y:S01]  /*03f0*/  UMOV UR5, 0x40 ;  /* 0x0000004000057882 */ /* 0x000fe20000000000 */
[----:B------:R-:W-:Y:S01]  /*0400*/  UVIRTCOUNT.DEALLOC.SMPOOL 0x80 ;  /* 0x000000800000784c */ /* 0x000fe20000000000 */
[----:B------:R-:W-:-:S09]  /*0410*/  ULEA UR5, UR4, UR5, 0x18 ;  /* 0x0000000504057291 */ /* 0x000fd2000f8ec0ff */
[----:B------:R5:W-:Y:S03]  /*0420*/  @P0 STS.U8 [UR5], R2 ;  /* 0x00000002ff000988 */ /* 0x000be60008000005 */
.L_x_5:
[----:B------:R-:W5:Y:S01]  /*0430*/  S2UR UR4, SR_CTAID.Z ;  /* 0x00000000000479c3 */ /* 0x000f620000002700 */
[----:B------:R-:W4:Y:S01]  /*0440*/  LDCU UR5, c[0x0][0x370] ;  /* 0x00006e00ff0577ac */ /* 0x000f220008000800 */
[----:B------:R-:W-:Y:S01]  /*0450*/  ISETP.GE.U32.AND P0, PT, R132, 0x20, PT ;  /* 0x000000208400780c */ /* 0x000fe20003f06070 */
[----:B----4-:R-:W-:Y:S01]  /*0460*/  VIADD R4, R4, 0xffffffff ;  /* 0xffffffff04047836 */ /* 0x010fe20000000000 */
[C---:B------:R-:W-:Y:S01]  /*0470*/  ISETP.NE.U32.AND P3, PT, R132.reuse, RZ, PT ;  /* 0x000000ff8400720c */ /* 0x040fe20003f65070 */
[----:B------:R-:W5:Y:S01]  /*0480*/  LDCU UR6, c[0x0][0x374] ;  /* 0x00006e80ff0677ac */ /* 0x000f620008000800 */
[----:B------:R-:W-:Y:S01]  /*0490*/  LEA R10, R132, UR9, 0x2 ;  /* 0x00000009840a7c11 */ /* 0x000fe2000f8e10ff */
[----:B-----5:R-:W-:Y:S01]  /*04a0*/  VIADD R11, R12, 0xffffffff ;  /* 0xffffffff0c0b7836 */ /* 0x020fe20000000000 */
[----:B------:R-:W4:Y:S01]  /*04b0*/  S2UR UR16, SR_CTAID.X ;  /* 0x00000000001079c3 */ /* 0x000f220000002500 */
[----:B------:R-:W5:Y:S01]  /*04c0*/  LDCU.64 UR10, c[0x0][0x3c0] ;  /* 0x00007800ff0a77ac */ /* 0x000f620008000a00 */
[----:B--2---:R-:W-:Y:S01]  /*04d0*/  R2UR UR8, R3 ;  /* 0x00000000030872ca */ /* 0x004fe200000e0000 */
[----:B------:R-:W-:Y:S04]  /*04e0*/  BSSY.RECONVERGENT B0, `(.L_x_6) ;  /* 0x0000011000007945 */ /* 0x000fe80003800200 */
[----:B------:R2:W-:Y:S01]  /*04f0*/  @!P0 STS [R10], RZ ;  /* 0x000000ff0a008388 */ /* 0x0005e20000000800 */
[----:B------:R-:W-:-:S03]  /*0500*/  NOP ;  /* 0x0000000000007918 */ /* 0x000fc60000000000 */
[----:B------:R2:W-:Y:S01]  /*0510*/  @!P3 STS [UR9+0x24], R4 ;  /* 0x00002404ff00b988 */ /* 0x0005e20008000809 */
[----:B---3--:R-:W-:-:S03]  /*0520*/  UIMAD UR4, UR4, UR6, UR15 ;  /* 0x00000006040472a4 */ /* 0x008fc6000f8e020f */
[----:B------:R2:W-:Y:S01]  /*0530*/  @!P3 STS [UR9+0x20], R11 ;  /* 0x0000200bff00b988 */ /* 0x0005e20008000809 */
[----:B----4-:R-:W-:-:S04]  /*0540*/  UIMAD UR4, UR4, UR5, UR16 ;  /* 0x00000005040472a4 */ /* 0x010fc8000f8e0210 */
[----:B------:R-:W-:-:S04]  /*0550*/  UIMAD UR4, UR4, 0x180, URZ ;  /* 0x00000180040478a4 */ /* 0x000fc8000f8e02ff */
[----:B-----5:R-:W-:-:S04]  /*0560*/  UIADD3 UR6, UP0, UPT, UR4, UR10, URZ ;  /* 0x0000000a04067290 */ /* 0x020fc8000ff1e0ff */
[----:B------:R-:W-:Y:S01]  /*0570*/  ULEA.HI.X.SX32 UR7, UR4, UR11, 0x1, UP0 ;  /* 0x0000000b04077291 */ /* 0x000fe200080f0eff */
[----:B--2---:R-:W-:Y:S11]  /*0580*/  @P3 BRA `(.L_x_7) ;  /* 0x0000000000183947 */ /* 0x004ff60003800000 */
[----:B------:R-:W2:Y:S01]  /*0590*/  LDS R2, [UR9+0x8] ;  /* 0x00000809ff027984 */ /* 0x000ea20008000800 */
[----:B------:R-:W3:Y:S01]  /*05a0*/  LDC.64 R6, c[0x0][0x380] ;  /* 0x0000e000ff067b82 */ /* 0x000ee20000000a00 */
[----:B------:R-:W-:Y:S02]  /*05b0*/  IMAD.MOV.U32 R3, RZ, RZ, 0x70 ;  /* 0x00000070ff037424 */ /* 0x000fe400078e00ff */
[----:B---3--:R3:W-:Y:S03]  /*05c0*/  STS.64 [UR9], R6 ;  /* 0x00000006ff007988 */ /* 0x0087e60008000a09 */
[----:B--2---:R-:W-:-:S05]  /*05d0*/  LOP3.LUT R2, R2, 0x10, R3, 0xd8, !PT ;  /* 0x0000001002027812 */ /* 0x004fca00078ed803 */
[----:B------:R3:W-:Y:S02]  /*05e0*/  STS [UR9+0x8], R2 ;  /* 0x00000802ff007988 */ /* 0x0007e40008000809 */
.L_x_7:
[----:B------:R-:W-:Y:S05]  /*05f0*/  BSYNC.RECONVERGENT B0 ;  /* 0x0000000000007941 */ /* 0x000fea0003800200 */
.L_x_6:
[----:B------:R-:W-:Y:S04]  /*0600*/  BSSY.RECONVERGENT B0, `(.L_x_8) ;  /* 0x000000a000007945 */ /* 0x000fe80003800200 */
[----:B------:R-:W-:Y:S05]  /*0610*/  @P3 BRA `(.L_x_9) ;  /* 0x0000000000203947 */ /* 0x000fea0003800000 */
[----:B---3--:R-:W2:Y:S01]  /*0620*/  LDS R2, [UR9+0x34] ;  /* 0x00003409ff027984 */ /* 0x008ea20008000800 */
[----:B------:R-:W-:Y:S02]  /*0630*/  IMAD.MOV.U32 R3, RZ, RZ, 0x3f000000 ;  /* 0x3f000000ff037424 */ /* 0x000fe400078e00ff */
[----:B------:R-:W-:Y:S01]  /*0640*/  @!P3 IMAD.MOV.U32 R5, RZ, RZ, 0x7f ;  /* 0x0000007fff05b424 */ /* 0x000fe200078e00ff */
[----:B------:R-:W3:Y:S02]  /*0650*/  @!P3 LDS R6, [UR9+0x38] ;  /* 0x00003809ff06b984 */ /* 0x000ee40008000800 */
[----:B--2---:R-:W-:Y:S02]  /*0660*/  LOP3.LUT R2, R2, 0xff000000, R3, 0xb8, !PT ;  /* 0xff00000002027812 */ /* 0x004fe400078eb803 */
[----:B---3--:R-:W-:-:S03]  /*0670*/  @!P3 LOP3.LUT R3, R6, 0xff, R5, 0xb8, !PT ;  /* 0x000000ff0603b812 */ /* 0x008fc600078eb805 */
[----:B------:R2:W-:Y:S04]  /*0680*/  STS [UR9+0x34], R2 ;  /* 0x00003402ff007988 */ /* 0x0005e80008000809 */
[----:B------:R2:W-:Y:S02]  /*0690*/  @!P3 STS [UR9+0x38], R3 ;  /* 0x00003803ff00b988 */ /* 0x0005e40008000809 */
.L_x_9:
[----:B------:R-:W-:Y:S05]  /*06a0*/  BSYNC.RECONVERGENT B0 ;  /* 0x0000000000007941 */ /* 0x000fea0003800200 */
.L_x_8:
[----:B------:R-:W-:Y:S04]  /*06b0*/  BSSY.RECONVERGENT B0, `(.L_x_10) ;  /* 0x000000e000007945 */ /* 0x000fe80003800200 */
[----:B------:R-:W-:Y:S05]  /*06c0*/  @P3 BRA `(.L_x_11) ;  /* 0x0000000000303947 */ /* 0x000fea0003800000 */
[----:B--2---:R-:W2:Y:S01]  /*06d0*/  LDS R3, [UR9+0x34] ;  /* 0x00003409ff037984 */ /* 0x004ea20008000800 */
[----:B------:R-:W4:Y:S03]  /*06e0*/  LDC.64 R8, c[0x0][0x3a8] ;  /* 0x0000ea00ff087b82 */ /* 0x000f260000000a00 */
[----:B---3--:R-:W3:Y:S01]  /*06f0*/  LDS R2, [UR9+0x1c] ;  /* 0x00001c09ff027984 */ /* 0x008ee20008000800 */
[C---:B----4-:R-:W-:Y:S01]  /*0700*/  SHF.L.U64.HI R6, R8.reuse, 0x1, R9 ;  /* 0x0000000108067819 */ /* 0x050fe20000010209 */
[----:B------:R-:W-:-:S03]  /*0710*/  IMAD.SHL.U32 R5, R8, 0x2, RZ ;  /* 0x0000000208057824 */ /* 0x000fc600078e00ff */
[--C-:B------:R-:W-:Y:S02]  /*0720*/  SHF.R.U32.HI R7, RZ, 0x4, R6.reuse ;  /* 0x00000004ff077819 */ /* 0x100fe40000011606 */
[----:B------:R-:W-:-:S05]  /*0730*/  SHF.R.U64 R5, R5, 0x4, R6 ;  /* 0x0000000405057819 */ /* 0x000fca0000001206 */
[----:B------:R4:W-:Y:S01]  /*0740*/  STS [UR9+0xc], R5 ;  /* 0x00000c05ff007988 */ /* 0x0009e20008000809 */
[----:B--2---:R-:W-:Y:S02]  /*0750*/  LOP3.LUT R3, R3, 0x7, RZ, 0xb8, !PT ;  /* 0x0000000703037812 */ /* 0x004fe400078eb8ff */
[----:B---3--:R-:W-:-:S03]  /*0760*/  LOP3.LUT R2, R2, 0xf, R7, 0xb8, !PT ;  /* 0x0000000f02027812 */ /* 0x008fc600078eb807 */
[----:B------:R4:W-:Y:S04]  /*0770*/  STS [UR9+0x34], R3 ;  /* 0x00003403ff007988 */ /* 0x0009e80008000809 */
[----:B------:R4:W-:Y:S02]  /*0780*/  STS [UR9+0x1c], R2 ;  /* 0x00001c02ff007988 */ /* 0x0009e40008000809 */
.L_x_11:
[----:B------:R-:W-:Y:S05]  /*0790*/  BSYNC.RECONVERGENT B0 ;  /* 0x0000000000007941 */ /* 0x000fea0003800200 */
.L_x_10:
[----:B------:R-:W-:Y:S04]  /*07a0*/  BSSY.RECONVERGENT B1, `(.L_x_12) ;  /* 0x000001a000017945 */ /* 0x000fe80003800200 */
[----:B------:R-:W-:Y:S04]  /*07b0*/  BSSY.RELIABLE B0, `(.L_x_13) ;  /* 0x0000015000007945 */ /* 0x000fe80003800100 */
[----:B------:R-:W-:Y:S05]  /*07c0*/  @P3 BRA `(.L_x_14) ;  /* 0x0000000000203947 */ /* 0x000fea0003800000 */
[----:B--234-:R-:W2:Y:S02]  /*07d0*/  LDS R2, [UR9+0x34] ;  /* 0x00003409ff027984 */ /* 0x01cea40008000800 */
[----:B--2---:R-:W-:-:S05]  /*07e0*/  LOP3.LUT R2, R2, 0x38, RZ, 0xb8, !PT ;  /* 0x0000003802027812 */ /* 0x004fca00078eb8ff */
[----:B------:R2:W-:Y:S01]  /*07f0*/  STS [UR9+0x34], R2 ;  /* 0x00003402ff007988 */ /* 0x0005e20008000809 */
[----:B------:R-:W-:Y:S05]  /*0800*/  @P3 BRA `(.L_x_15) ;  /* 0x0000000000203947 */ /* 0x000fea0003800000 */
[----:B--2---:R-:W2:Y:S01]  /*0810*/  LDS R2, [UR9+0x8] ;  /* 0x00000809ff027984 */ /* 0x004ea20008000800 */
[----:B------:R-:W-:-:S05]  /*0820*/  IMAD.MOV.U32 R3, RZ, RZ, 0x780 ;  /* 0x00000780ff037424 */ /* 0x000fca00078e00ff */
[----:B--2---:R-:W-:-:S05]  /*0830*/  LOP3.LUT R2, R2, 0x500, R3, 0xd8, !PT ;  /* 0x0000050002027812 */ /* 0x004fca00078ed803 */
[----:B------:R5:W-:Y:S02]  /*0840*/  STS [UR9+0x8], R2 ;  /* 0x00000802ff007988 */ /* 0x000be40008000809 */
.L_x_14:
[----:B------:R-:W-:Y:S05]  /*0850*/  @P3 BRA `(.L_x_16) ;  /* 0x0000000000283947 */ /* 0x000fea0003800000 */
[----:B--2345:R-:W2:Y:S02]  /*0860*/  LDS R2, [UR9+0x8] ;  /* 0x00000809ff027984 */ /* 0x03cea40008000800 */
[----:B--2---:R-:W-:-:S05]  /*0870*/  LOP3.LUT R2, R2, 0x1800, RZ, 0xb8, !PT ;  /* 0x0000180002027812 */ /* 0x004fca00078eb8ff */
[----:B------:R3:W-:Y:S02]  /*0880*/  STS [UR9+0x8], R2 ;  /* 0x00000802ff007988 */ /* 0x0007e40008000809 */
.L_x_15:
[----:B------:R-:W-:Y:S05]  /*0890*/  @P3 BREAK.RELIABLE B0 ;  /* 0x0000000000003942 */ /* 0x000fea0003800100 */
[----:B------:R-:W-:Y:S05]  /*08a0*/  @P3 BRA `(.L_x_17) ;  /* 0x0000000000243947 */ /* 0x000fea0003800000 */
[----:B------:R-:W4:Y:S01]  /*08b0*/  LDS R3, [UR9+0x8] ;  /* 0x00000809ff037984 */ /* 0x000f220008000800 */
[----:B--23--:R-:W-:-:S05]  /*08c0*/  IMAD.MOV.U32 R2, RZ, RZ, 0x6000 ;  /* 0x00006000ff027424 */ /* 0x00cfca00078e00ff */
[----:B----4-:R-:W-:-:S04]  /*08d0*/  LOP3.LUT R2, R3, 0x6000, R2, 0xd8, !PT ;  /* 0x0000600003027812 */ /* 0x010fc800078ed802 */
[----:B------:R-:W-:-:S05]  /*08e0*/  LOP3.LUT R2, R2, 0x400000, RZ, 0xb8, !PT ;  /* 0x0040000002027812 */ /* 0x000fca00078eb8ff */
[----:B------:R2:W-:Y:S02]  /*08f0*/  STS [UR9+0x8], R2 ;  /* 0x00000802ff007988 */ /* 0x0005e40008000809 */
.L_x_16:
[----:B------:R-:W-:Y:S05]  /*0900*/  BSYNC.RELIABLE B0 ;  /* 0x0000000000007941 */ /* 0x000fea0003800100 */
.L_x_13:
[----:B--2345:R-:W2:Y:S02]  /*0910*/  @!P3 LDS R2, [UR9+0x8] ;  /* 0x00000809ff02b984 */ /* 0x03cea40008000800 */
[----:B--2---:R-:W-:-:S05]  /*0920*/  @!P3 LOP3.LUT R2, R2, 0x8000, RZ, 0xb8, !PT ;  /* 0x000080000202b812 */ /* 0x004fca00078eb8ff */
[----:B------:R4:W-:Y:S02]  /*0930*/  @!P3 STS [UR9+0x8], R2 ;  /* 0x00000802ff00b988 */ /* 0x0009e40008000809 */
.L_x_17:
[----:B------:R-:W-:Y:S05]  /*0940*/  BSYNC.RECONVERGENT B1 ;  /* 0x0000000000017941 */ /* 0x000fea0003800200 */
.L_x_12:
[----:B------:R-:W-:Y:S05]  /*0950*/  WARPSYNC.ALL ;  /* 0x0000000000007948 */ /* 0x000fea0003800000 */
[----:B------:R-:W-:Y:S01]  /*0960*/  NOP ;  /* 0x0000000000007918 */ /* 0x000fe20000000000 */
[----:B------:R-:W5:Y:S02]  /*0970*/  LDC R5, c[0x0][0x39c] ;  /* 0x0000e700ff057b82 */ /* 0x000f640000000800 */
[----:B-----5:R-:W-:Y:S01]  /*0980*/  VIADD R5, R5, 0xffffffff ;  /* 0xffffffff05057836 */ /* 0x020fe20000000000 */
[----:B------:R-:W-:Y:S06]  /*0990*/  @P0 BRA `(.L_x_18) ;  /* 0x0000000000300947 */ /* 0x000fec0003800000 */
[----:B--234-:R-:W2:Y:S01]  /*09a0*/  S2R R2, SR_LANEID ;  /* 0x0000000000027919 */ /* 0x01cea20000000000 */
[----:B------:R-:W-:Y:S05]  /*09b0*/  WARPSYNC.ALL ;  /* 0x0000000000007948 */ /* 0x000fea0003800000 */
[----:B------:R-:W-:Y:S01]  /*09c0*/  NOP ;  /* 0x0000000000007918 */ /* 0x000fe20000000000 */
[----:B--2---:R-:W-:-:S05]  /*09d0*/  IMAD.SHL.U32 R6, R2, 0x4, RZ ;  /* 0x0000000402067824 */ /* 0x004fca00078e00ff */
[----:B------:R-:W2:Y:S01]  /*09e0*/  LDS R7, [R6+UR9] ;  /* 0x0000000906077984 */ /* 0x000ea20008000800 */
[----:B------:R-:W-:-:S05]  /*09f0*/  IADD3 R2, P1, PT, R6, UR6, RZ ;  /* 0x0000000606027c10 */ /* 0x000fca000ff3e0ff */
[----:B------:R-:W-:-:S05]  /*0a00*/  IMAD.X R3, RZ, RZ, UR7, P1 ;  /* 0x00000007ff037e24 */ /* 0x000fca00088e06ff */
[----:B--2---:R5:W2:Y:S01]  /*0a10*/  ATOMG.E.EXCH.STRONG.GPU PT, RZ, [R2], R7 ;  /* 0x0000000702ff73a8 */ /* 0x004aa200041ee100 */
[----:B------:R-:W-:-:S04]  /*0a20*/  DEPBAR {5,4,3,2,1,0} ;  /* 0x0000003f0000791a */ /* 0x000fc80000000000 */
[----:B------:R-:W3:Y:S02]  /*0a30*/  CCTL.E.C.LDCU.IV.DEEP [UR6] ;  /* 0x0000000006007540 */ /* 0x000ee40009c08000 */
[----:B---3--:R5:W-:Y:S01]  /*0a40*/  UTMACCTL.IV [UR6] ;  /* 0x00000000060079b9 */ /* 0x008be20008000000 */
[----:B------:R-:W-:Y:S01]  /*0a50*/  NOP ;  /* 0x0000000000007918 */ /* 0x000fe20000000000 */
.L_x_18:
[----:B------:R-:W-:Y:S05]  /*0a60*/  @P0 BRA `(.L_x_19) ;  /* 0x00000000000c0947 */ /* 0x000fea0003800000 */
[----:B------:R0:W-:Y:S01]  /*0a70*/  UTMACMDFLUSH ;  /* 0x00000000000079b7 */ /* 0x0001e20000000000 */
[----:B------:R-:W-:Y:S05]  /*0a80*/  @P0 BRA `(.L_x_19) ;  /* 0x0000000000040947 */ /* 0x000fea0003800000 */
[----:B------:R-:W-:-:S04]  /*0a90*/  DEPBAR.LE SB0, 0x0 ;  /* 0x000080000000791a */ /* 0x000fc80000000000 */
.L_x_19:
[----:B------:R-:W-:Y:S05]  /*0aa0*/  WARPSYNC.ALL ;  /* 0x0000000000007948 */ /* 0x000fea0003800000 */
[----:B------:R-:W-:Y:S01]  /*0ab0*/  NOP ;  /* 0x0000000000007918 */ /* 0x000fe20000000000 */
[----:B--2---:R-:W-:Y:S06]  /*0ac0*/  BAR.SYNC.DEFER_BLOCKING 0x0 ;  /* 0x0000000000007b1d */ /* 0x004fec0000010000 */
[----:B------:R-:W-:Y:S02]  /*0ad0*/  BSSY.RECONVERGENT B1, `(.L_x_20) ;  /* 0x000000b000017945 */ /* 0x000fe40003800200 */
[----:B------:R-:W-:Y:S06]  /*0ae0*/  BAR.SYNC.DEFER_BLOCKING 0x0 ;  /* 0x0000000000007b1d */ /* 0x000fec0000010000 */
[----:B------:R2:W-:Y:S01]  /*0af0*/  @!P0 STS [R10], RZ ;  /* 0x000000ff0a008388 */ /* 0x0005e20000000800 */
[----:B------:R-:W-:Y:S01]  /*0b00*/  NOP ;  /* 0x0000000000007918 */ /* 0x000fe20000000000 */
[----:B------:R-:W-:Y:S05]  /*0b10*/  @P3 BRA `(.L_x_21) ;  /* 0x0000000000183947 */ /* 0x000fea0003800000 */
[----:B---345:R-:W3:Y:S01]  /*0b20*/  LDS R2, [UR9+0x8] ;  /* 0x00000809ff027984 */ /* 0x038ee20008000800 */
[----:B------:R-:W4:Y:S01]  /*0b30*/  LDC.64 R6, c[0x0][0x388] ;  /* 0x0000e200ff067b82 */ /* 0x000f220000000a00 */
[----:B------:R-:W-:Y:S02]  /*0b40*/  IMAD.MOV.U32 R3, RZ, RZ, 0x70 ;  /* 0x00000070ff037424 */ /* 0x000fe400078e00ff */
[----:B----4-:R4:W-:Y:S03]  /*0b50*/  STS.64 [UR9], R6 ;  /* 0x00000006ff007988 */ /* 0x0109e60008000a09 */
[----:B---3--:R-:W-:-:S05]  /*0b60*/  LOP3.LUT R2, R2, 0x10, R3, 0xd8, !PT ;  /* 0x0000001002027812 */ /* 0x008fca00078ed803 */
[----:B------:R4:W-:Y:S02]  /*0b70*/  STS [UR9+0x8], R2 ;  /* 0x00000802ff007988 */ /* 0x0009e40008000809 */
.L_x_21:
[----:B-----5:R-:W-:Y:S05]  /*0b80*/  BSYNC.RECONVERGENT B1 ;  /* 0x0000000000017941 */ /* 0x020fea0003800200 */
.L_x_20:
[----:B------:R-:W-:Y:S04]  /*0b90*/  BSSY.RECONVERGENT B1, `(.L_x_22) ;  /* 0x000000a000017945 */ /* 0x000fe80003800200 */
[----:B------:R-:W-:Y:S05]  /*0ba0*/  @P3 BRA `(.L_x_23) ;  /* 0x0000000000203947 */ /* 0x000fea0003800000 */
[----:B---34-:R-:W3:Y:S01]  /*0bb0*/  LDS R2, [UR9+0x34] ;  /* 0x00003409ff027984 */ /* 0x018ee20008000800 */
[----:B------:R-:W-:Y:S02]  /*0bc0*/  IMAD.MOV.U32 R7, RZ, RZ, 0x3f000000 ;  /* 0x3f000000ff077424 */ /* 0x000fe400078e00ff */
[----:B------:R-:W-:Y:S01]  /*0bd0*/  @!P3 IMAD.MOV.U32 R6, RZ, RZ, 0x7f ;  /* 0x0000007fff06b424 */ /* 0x000fe200078e00ff */
[----:B------:R-:W4:Y:S02]  /*0be0*/  @!P3 LDS R3, [UR9+0x38] ;  /* 0x00003809ff03b984 */ /* 0x000f240008000800 */
[----:B---3--:R-:W-:Y:S02]  /*0bf0*/  LOP3.LUT R2, R2, 0xff000000, R7, 0xb8, !PT ;  /* 0xff00000002027812 */ /* 0x008fe400078eb807 */
[----:B----4-:R-:W-:-:S03]  /*0c00*/  @!P3 LOP3.LUT R3, R3, 0xff, R6, 0xb8, !PT ;  /* 0x000000ff0303b812 */ /* 0x010fc600078eb806 */
[----:B------:R5:W-:Y:S04]  /*0c10*/  STS [UR9+0x34], R2 ;  /* 0x00003402ff007988 */ /* 0x000be80008000809 */
[----:B------:R5:W-:Y:S02]  /*0c20*/  @!P3 STS [UR9+0x38], R3 ;  /* 0x00003803ff00b988 */ /* 0x000be40008000809 */
.L_x_23:
[----:B------:R-:W-:Y:S05]  /*0c30*/  BSYNC.RECONVERGENT B1 ;  /* 0x0000000000017941 */ /* 0x000fea0003800200 */
.L_x_22:
[----:B------:R-:W-:Y:S04]  /*0c40*/  BSSY.RECONVERGENT B1, `(.L_x_24) ;  /* 0x0000004000017945 */ /* 0x000fe80003800200 */
[----:B------:R-:W-:Y:S05]  /*0c50*/  @P3 BRA `(.L_x_25) ;  /* 0x0000000000083947 */ /* 0x000fea0003800000 */
[----:B------:R2:W-:Y:S04]  /*0c60*/  STS [UR9+0x24], R11 ;  /* 0x0000240bff007988 */ /* 0x0005e80008000809 */
[----:B------:R2:W-:Y:S02]  /*0c70*/  STS [UR9+0x20], R5 ;  /* 0x00002005ff007988 */ /* 0x0005e40008000809 */
.L_x_25:
[----:B------:R-:W-:Y:S05]  /*0c80*/  BSYNC.RECONVERGENT B1 ;  /* 0x0000000000017941 */ /* 0x000fea0003800200 */
.L_x_24:
[----:B------:R-:W-:Y:S04]  /*0c90*/  BSSY.RECONVERGENT B1, `(.L_x_26) ;  /* 0x000000e000017945 */ /* 0x000fe80003800200 */
[----:B------:R-:W-:Y:S05]  /*0ca0*/  @P3 BRA `(.L_x_27) ;  /* 0x0000000000303947 */ /* 0x000fea0003800000 */
[----:B-----5:R-:W5:Y:S01]  /*0cb0*/  LDS R3, [UR9+0x34] ;  /* 0x00003409ff037984 */ /* 0x020f620008000800 */
[----:B----4-:R-:W4:Y:S03]  /*0cc0*/  LDC.64 R6, c[0x0][0x3b0] ;  /* 0x0000ec00ff067b82 */ /* 0x010f260000000a00 */
[----:B---3--:R-:W3:Y:S01]  /*0cd0*/  LDS R2, [UR9+0x1c] ;  /* 0x00001c09ff027984 */ /* 0x008ee20008000800 */
[C---:B----4-:R-:W-:Y:S01]  /*0ce0*/  SHF.L.U64.HI R7, R6.reuse, 0x1, R7 ;  /* 0x0000000106077819 */ /* 0x050fe20000010207 */
[----:B------:R-:W-:-:S03]  /*0cf0*/  IMAD.SHL.U32 R6, R6, 0x2, RZ ;  /* 0x0000000206067824 */ /* 0x000fc600078e00ff */
[--C-:B------:R-:W-:Y:S02]  /*0d00*/  SHF.R.U32.HI R9, RZ, 0x4, R7.reuse ;  /* 0x00000004ff097819 */ /* 0x100fe40000011607 */
[----:B------:R-:W-:-:S05]  /*0d10*/  SHF.R.U64 R6, R6, 0x4, R7 ;  /* 0x0000000406067819 */ /* 0x000fca0000001207 */
[----:B------:R4:W-:Y:S01]  /*0d20*/  STS [UR9+0xc], R6 ;  /* 0x00000c06ff007988 */ /* 0x0009e20008000809 */
[----:B-----5:R-:W-:Y:S02]  /*0d30*/  LOP3.LUT R3, R3, 0x7, RZ, 0xb8, !PT ;  /* 0x0000000703037812 */ /* 0x020fe400078eb8ff */
[----:B---3--:R-:W-:-:S03]  /*0d40*/  LOP3.LUT R2, R2, 0xf, R9, 0xb8, !PT ;  /* 0x0000000f02027812 */ /* 0x008fc600078eb809 */
[----:B------:R4:W-:Y:S04]  /*0d50*/  STS [UR9+0x34], R3 ;  /* 0x00003403ff007988 */ /* 0x0009e80008000809 */
[----:B------:R4:W-:Y:S02]  /*0d60*/  STS [UR9+0x1c], R2 ;  /* 0x00001c02ff007988 */ /* 0x0009e40008000809 */
.L_x_27:
[----:B------:R-:W-:Y:S05]  /*0d70*/  BSYNC.RECONVERGENT B1 ;  /* 0x0000000000017941 */ /* 0x000fea0003800200 */
.L_x_26:
[----:B------:R-:W-:Y:S04]  /*0d80*/  BSSY.RECONVERGENT B2, `(.L_x_28) ;  /* 0x000001a000027945 */ /* 0x000fe80003800200 */
[----:B------:R-:W-:Y:S04]  /*0d90*/  BSSY.RELIABLE B1, `(.L_x_29) ;  /* 0x0000015000017945 */ /* 0x000fe80003800100 */
[----:B------:R-:W-:Y:S05]  /*0da0*/  @P3 BRA `(.L_x_30) ;  /* 0x0000000000203947 */ /* 0x000fea0003800000 */
[----:B---345:R-:W3:Y:S02]  /*0db0*/  LDS R2, [UR9+0x34] ;  /* 0x00003409ff027984 */ /* 0x038ee40008000800 */
[----:B---3--:R-:W-:-:S05]  /*0dc0*/  LOP3.LUT R2, R2, 0x38, RZ, 0xb8, !PT ;  /* 0x0000003802027812 */ /* 0x008fca00078eb8ff */
[----:B------:R3:W-:Y:S01]  /*0dd0*/  STS [UR9+0x34], R2 ;  /* 0x00003402ff007988 */ /* 0x0007e20008000809 */
[----:B------:R-:W-:Y:S05]  /*0de0*/  @P3 BRA `(.L_x_31) ;  /* 0x0000000000203947 */ /* 0x000fea0003800000 */
[----:B---3--:R-:W3:Y:S01]  /*0df0*/  LDS R2, [UR9+0x8] ;  /* 0x00000809ff027984 */ /* 0x008ee20008000800 */
[----:B------:R-:W-:-:S05]  /*0e00*/  IMAD.MOV.U32 R3, RZ, RZ, 0x780 ;  /* 0x00000780ff037424 */ /* 0x000fca00078e00ff */
[----:B---3--:R-:W-:-:S05]  /*0e10*/  LOP3.LUT R2, R2, 0x500, R3, 0xd8, !PT ;  /* 0x0000050002027812 */ /* 0x008fca00078ed803 */
[----:B------:R3:W-:Y:S02]  /*0e20*/  STS [UR9+0x8], R2 ;  /* 0x00000802ff007988 */ /* 0x0007e40008000809 */
.L_x_30:
[----:B------:R-:W-:Y:S05]  /*0e30*/  @P3 BRA `(.L_x_32) ;  /* 0x0000000000283947 */ /* 0x000fea0003800000 */
[----:B---345:R-:W3:Y:S02]  /*0e40*/  LDS R2, [UR9+0x8] ;  /* 0x00000809ff027984 */ /* 0x038ee40008000800 */
[----:B---3--:R-:W-:-:S05]  /*0e50*/  LOP3.LUT R2, R2, 0x1800, RZ, 0xb8, !PT ;  /* 0x0000180002027812 */ /* 0x008fca00078eb8ff */
[----:B------:R4:W-:Y:S02]  /*0e60*/  STS [UR9+0x8], R2 ;  /* 0x00000802ff007988 */ /* 0x0009e40008000809 */
.L_x_31:
[----:B------:R-:W-:Y:S05]  /*0e70*/  @P3 BREAK.RELIABLE B1 ;  /* 0x0000000000013942 */ /* 0x000fea0003800100 */
[----:B------:R-:W-:Y:S05]  /*0e80*/  @P3 BRA `(.L_x_33) ;  /* 0x0000000000243947 */ /* 0x000fea0003800000 */
[----:B---34-:R-:W3:Y:S01]  /*0e90*/  LDS R2, [UR9+0x8] ;  /* 0x00000809ff027984 */ /* 0x018ee20008000800 */
[----:B------:R-:W-:-:S05]  /*0ea0*/  IMAD.MOV.U32 R3, RZ, RZ, 0x6000 ;  /* 0x00006000ff037424 */ /* 0x000fca00078e00ff */
[----:B---3--:R-:W-:-:S04]  /*0eb0*/  LOP3.LUT R2, R2, 0x6000, R3, 0xd8, !PT ;  /* 0x0000600002027812 */ /* 0x008fc800078ed803 */
[----:B------:R-:W-:-:S05]  /*0ec0*/  LOP3.LUT R2, R2, 0x400000, RZ, 0xb8, !PT ;  /* 0x0040000002027812 */ /* 0x000fca00078eb8ff */
[----:B------:R3:W-:Y:S02]  /*0ed0*/  STS [UR9+0x8], R2 ;  /* 0x00000802ff007988 */ /* 0x0007e40008000809 */
.L_x_32:
[----:B------:R-:W-:Y:S05]  /*0ee0*/  BSYNC.RELIABLE B1 ;  /* 0x0000000000017941 */ /* 0x000fea0003800100 */
.L_x_29:
[----:B---345:R-:W3:Y:S02]  /*0ef0*/  @!P3 LDS R2, [UR9+0x8] ;  /* 0x00000809ff02b984 */ /* 0x038ee40008000800 */
[----:B---3--:R-:W-:-:S05]  /*0f00*/  @!P3 LOP3.LUT R2, R2, 0x8000, RZ, 0xb8, !PT ;  /* 0x000080000202b812 */ /* 0x008fca00078eb8ff */
[----:B------:R5:W-:Y:S02]  /*0f10*/  @!P3 STS [UR9+0x8], R2 ;  /* 0x00000802ff00b988 */ /* 0x000be40008000809 */
.L_x_33:
[----:B------:R-:W-:Y:S05]  /*0f20*/  BSYNC.RECONVERGENT B2 ;  /* 0x0000000000027941 */ /* 0x000fea0003800200 */
.L_x_28:
[----:B------:R-:W-:Y:S05]  /*0f30*/  WARPSYNC.ALL ;  /* 0x0000000000007948 */ /* 0x000fea0003800000 */
[----:B------:R-:W-:Y:S01]  /*0f40*/  NOP ;  /* 0x0000000000007918 */ /* 0x000fe20000000000 */
[----:B------:R-:W-:-:S04]  /*0f50*/  UIADD3 UR5, UPT, UPT, UR4, 0x80, URZ ;  /* 0x0000008004057890 */ /* 0x000fc8000fffe0ff */
[----:B------:R-:W-:-:S04]  /*0f60*/  UIADD3 UR44, UP0, UPT, UR5, UR10, URZ ;  /* 0x0000000a052c7290 */ /* 0x000fc8000ff1e0ff */
[----:B------:R-:W-:Y:S01]  /*0f70*/  ULEA.HI.X.SX32 UR45, UR5, UR11, 0x1, UP0 ;  /* 0x0000000b052d7291 */ /* 0x000fe200080f0eff */
[----:B------:R-:W-:Y:S11]  /*0f80*/  @P0 BRA `(.L_x_34) ;  /* 0x0000000000300947 */ /* 0x000ff60003800000 */
[----:B---345:R-:W3:Y:S01]  /*0f90*/  S2R R2, SR_LANEID ;  /* 0x0000000000027919 */ /* 0x038ee20000000000 */
[----:B------:R-:W-:Y:S05]  /*0fa0*/  WARPSYNC.ALL ;  /* 0x0000000000007948 */ /* 0x000fea0003800000 */
[----:B------:R-:W-:Y:S01]  /*0fb0*/  NOP ;  /* 0x0000000000007918 */ /* 0x000fe20000000000 */
[----:B---3--:R-:W-:-:S05]  /*0fc0*/  IMAD.SHL.U32 R6, R2, 0x4, RZ ;  /* 0x0000000402067824 */ /* 0x008fca00078e00ff */
[----:B------:R-:W3:Y:S01]  /*0fd0*/  LDS R7, [R6+UR9] ;  /* 0x0000000906077984 */ /* 0x000ee20008000800 */
[----:B------:R-:W-:-:S05]  /*0fe0*/  IADD3 R2, P1, PT, R6, UR44, RZ ;  /* 0x0000002c06027c10 */ /* 0x000fca000ff3e0ff */
[----:B------:R-:W-:-:S05]  /*0ff0*/  IMAD.X R3, RZ, RZ, UR45, P1 ;  /* 0x0000002dff037e24 */ /* 0x000fca00088e06ff */
[----:B---3--:R3:W4:Y:S01]  /*1000*/  ATOMG.E.EXCH.STRONG.GPU PT, RZ, [R2], R7 ;  /* 0x0000000702ff73a8 */ /* 0x00872200041ee100 */
[----:B------:R-:W-:-:S04]  /*1010*/  DEPBAR {5,4,3,2,1,0} ;  /* 0x0000003f0000791a */ /* 0x000fc80000000000 */
[----:B------:R-:W5:Y:S02]  /*1020*/  CCTL.E.C.LDCU.IV.DEEP [UR44] ;  /* 0x000000002c007540 */ /* 0x000f640009c08000 */
[----:B-----5:R3:W-:Y:S01]  /*1030*/  UTMACCTL.IV [UR44] ;  /* 0x000000002c0079b9 */ /* 0x0207e20008000000 */
[----:B------:R-:W-:Y:S01]  /*1040*/  NOP ;  /* 0x0000000000007918 */ /* 0x000fe20000000000 */
.L_x_34:
[----:B------:R-:W-:Y:S05]  /*1050*/  @P0 BRA `(.L_x_35) ;  /* 0x00000000000c0947 */ /* 0x000fea0003800000 */
[----:B------:R0:W-:Y:S01]  /*1060*/  UTMACMDFLUSH ;  /* 0x00000000000079b7 */ /* 0x0001e20000000000 */
[----:B------:R-:W-:Y:S05]  /*1070*/  @P0 BRA `(.L_x_35) ;  /* 0x0000000000040947 */ /* 0x000fea0003800000 */
[----:B------:R-:W-:-:S04]  /*1080*/  DEPBAR.LE SB0, 0x0 ;  /* 0x000080000000791a */ /* 0x000fc80000000000 */
.L_x_35:
[----:B------:R-:W-:Y:S05]  /*1090*/  WARPSYNC.ALL ;  /* 0x0000000000007948 */ /* 0x000fea0003800000 */
[----:B------:R-:W-:Y:S01]  /*10a0*/  NOP ;  /* 0x0000000000007918 */ /* 0x000fe20000000000 */
[----:B----4-:R-:W-:Y:S06]  /*10b0*/  BAR.SYNC.DEFER_BLOCKING 0x0 ;  /* 0x0000000000007b1d */ /* 0x010fec0000010000 */
[----:B------:R-:W-:Y:S02]  /*10c0*/  BSSY.RECONVERGENT B2, `(.L_x_36) ;  /* 0x000000b000027945 */ /* 0x000fe40003800200 */
[----:B------:R-:W-:Y:S06]  /*10d0*/  BAR.SYNC.DEFER_BLOCKING 0x0 ;  /* 0x0000000000007b1d */ /* 0x000fec0000010000 */
[----:B------:R4:W-:Y:S01]  /*10e0*/  @!P0 STS [R10], RZ ;  /* 0x000000ff0a008388 */ /* 0x0009e20000000800 */
[----:B------:R-:W-:Y:S01]  /*10f0*/  NOP ;  /* 0x0000000000007918 */ /* 0x000fe20000000000 */
[----:B------:R-:W-:Y:S05]  /*1100*/  @P3 BRA `(.L_x_37) ;  /* 0x0000000000183947 */ /* 0x000fea0003800000 */
[----:B---3-5:R-:W3:Y:S01]  /*1110*/  LDS R2, [UR9+0x8] ;  /* 0x00000809ff027984 */ /* 0x028ee20008000800 */
[----:B------:R-:W5:Y:S01]  /*1120*/  LDC.64 R6, c[0x0][0x390] ;  /* 0x0000e400ff067b82 */ /* 0x000f620000000a00 */
[----:B------:R-:W-:Y:S02]  /*1130*/  IMAD.MOV.U32 R3, RZ, RZ, 0x70 ;  /* 0x00000070ff037424 */ /* 0x000fe400078e00ff */
[----:B-----5:R5:W-:Y:S03]  /*1140*/  STS.64 [UR9], R6 ;  /* 0x00000006ff007988 */ /* 0x020be60008000a09 */
[----:B---3--:R-:W-:-:S05]  /*1150*/  LOP3.LUT R2, R2, 0x10, R3, 0xd8, !PT ;  /* 0x0000001002027812 */ /* 0x008fca00078ed803 */
[----:B------:R5:W-:Y:S02]  /*1160*/  STS [UR9+0x8], R2 ;  /* 0x00000802ff007988 */ /* 0x000be40008000809 */
.L_x_37:
[----:B---3--:R-:W-:Y:S05]  /*1170*/  BSYNC.RECONVERGENT B2 ;  /* 0x0000000000027941 */ /* 0x008fea0003800200 */
.L_x_36:
[----:B------:R-:W-:Y:S04]  /*1180*/  BSSY.RECONVERGENT B3, `(.L_x_38) ;  /* 0x0000011000037945 */ /* 0x000fe80003800200 */
[----:B------:R-:W-:Y:S04]  /*1190*/  BSSY.RELIABLE B2, `(.L_x_39) ;  /* 0x000000e000027945 */ /* 0x000fe80003800100 */
[----:B------:R-:W-:Y:S05]  /*11a0*/  @P3 BRA `(.L_x_40) ;  /* 0x0000000000243947 */ /* 0x000fea0003800000 */
[----:B-----5:R-:W3:Y:S01]  /*11b0*/  LDS R2, [UR9+0x34] ;  /* 0x00003409ff027984 */ /* 0x020ee20008000800 */
[----:B------:R-:W-:-:S05]  /*11c0*/  IMAD.MOV.U32 R3, RZ, RZ, 0x3f000000 ;  /* 0x3f000000ff037424 */ /* 0x000fca00078e00ff */
[----:B---3--:R-:W-:-:S05]  /*11d0*/  LOP3.LUT R2, R2, 0xff000000, R3, 0xb8, !PT ;  /* 0xff00000002027812 */ /* 0x008fca00078eb803 */
[----:B------:R3:W-:Y:S01]  /*11e0*/  STS [UR9+0x34], R2 ;  /* 0x00003402ff007988 */ /* 0x0007e20008000809 */
[----:B------:R-:W-:Y:S05]  /*11f0*/  @P3 BRA `(.L_x_41) ;  /* 0x00000000001c3947 */ /* 0x000fea0003800000 */
[----:B---3--:R-:W3:Y:S01]  /*1200*/  LDS R2, [UR9+0x38] ;  /* 0x00003809ff027984 */ /* 0x008ee20008000800 */
[----:B------:R-:W-:-:S05]  /*1210*/  IMAD.MOV.U32 R3, RZ, RZ, 0x7f ;  /* 0x0000007fff037424 */ /* 0x000fca00078e00ff */
[----:B---3--:R-:W-:-:S05]  /*1220*/  LOP3.LUT R2, R2, 0xff, R3, 0xb8, !PT ;  /* 0x000000ff02027812 */ /* 0x008fca00078eb803 */
[----:B------:R3:W-:Y:S02]  /*1230*/  STS [UR9+0x38], R2 ;  /* 0x00003802ff007988 */ /* 0x0007e40008000809 */
.L_x_40:
[----:B------:R-:W-:Y:S05]  /*1240*/  @P3 BREAK.RELIABLE B2 ;  /* 0x0000000000023942 */ /* 0x000fea0003800100 */
[----:B------:R-:W-:Y:S05]  /*1250*/  @P3 BRA `(.L_x_42) ;  /* 0x00000000000c3947 */ /* 0x000fea0003800000 */
[----:B------:R2:W-:Y:S02]  /*1260*/  STS [UR9+0x20], R5 ;  /* 0x00002005ff007988 */ /* 0x0005e40008000809 */
.L_x_41:
[----:B------:R-:W-:Y:S05]  /*1270*/  BSYNC.RELIABLE B2 ;  /* 0x0000000000027941 */ /* 0x000fea0003800100 */
.L_x_39:
[----:B------:R2:W-:Y:S02]  /*1280*/  @!P3 STS [UR9+0x24], R4 ;  /* 0x00002404ff00b988 */ /* 0x0005e40008000809 */
.L_x_42:
[----:B------:R-:W-:Y:S05]  /*1290*/  BSYNC.RECONVERGENT B3 ;  /* 0x0000000000037941 */ /* 0x000fea0003800200 */
.L_x_38:
[----:B------:R-:W-:Y:S05]  /*12a0*/  WARPSYNC.ALL ;  /* 0x0000000000007948 */ /* 0x000fea0003800000 */
[----:B------:R-:W-:Y:S01]  /*12b0*/  NOP ;  /* 0x0000000000007918 */ /* 0x000fe20000000000 */
[----:B------:R-:W-:Y:S04]  /*12c0*/  BSSY.RECONVERGENT B3, `(.L_x_43) ;  /* 0x000000e000037945 */ /* 0x000fe80003800200 */
[----:B------:R-:W-:Y:S05]  /*12d0*/  @P3 BRA `(.L_x_44) ;  /* 0x0000000000303947 */ /* 0x000fea0003800000 */
[----:B------:R-:W2:Y:S02]  /*12e0*/  LDS R3, [UR9+0x34] ;  /* 0x00003409ff037984 */ /* 0x000ea40008000800 */
[----:B--2---:R-:W2:Y:S02]  /*12f0*/  LDC.64 R4, c[0x0][0x3b8] ;  /* 0x0000ee00ff047b82 */ /* 0x004ea40000000a00 */
[----:B---3-5:R-:W3:Y:S01]  /*1300*/  LDS R2, [UR9+0x1c] ;  /* 0x00001c09ff027984 */ /* 0x028ee20008000800 */
[C---:B--2---:R-:W-:Y:S01]  /*1310*/  SHF.L.U64.HI R5, R4.reuse, 0x1, R5 ;  /* 0x0000000104057819 */ /* 0x044fe20000010205 */
[----:B------:R-:W-:-:S03]  /*1320*/  IMAD.SHL.U32 R4, R4, 0x2, RZ ;  /* 0x0000000204047824 */ /* 0x000fc600078e00ff */
[--C-:B------:R-:W-:Y:S02]  /*1330*/  SHF.R.U32.HI R7, RZ, 0x4, R5.reuse ;  /* 0x00000004ff077819 */ /* 0x100fe40000011605 */
[----:B------:R-:W-:-:S05]  /*1340*/  SHF.R.U64 R4, R4, 0x4, R5 ;  /* 0x0000000404047819 */ /* 0x000fca0000001205 */
[----:B------:R2:W-:Y:S01]  /*1350*/  STS [UR9+0xc], R4 ;  /* 0x00000c04ff007988 */ /* 0x0005e20008000809 */
[----:B------:R-:W-:Y:S02]  /*1360*/  LOP3.LUT R3, R3, 0x7, RZ, 0xb8, !PT ;  /* 0x0000000703037812 */ /* 0x000fe400078eb8ff */
[----:B---3--:R-:W-:-:S03]  /*1370*/  LOP3.LUT R2, R2, 0xf, R7, 0xb8, !PT ;  /* 0x0000000f02027812 */ /* 0x008fc600078eb807 */
[----:B------:R2:W-:Y:S04]  /*1380*/  STS [UR9+0x34], R3 ;  /* 0x00003403ff007988 */ /* 0x0005e80008000809 */
[----:B------:R2:W-:Y:S02]  /*1390*/  STS [UR9+0x1c], R2 ;  /* 0x00001c02ff007988 */ /* 0x0005e40008000809 */
.L_x_44:
[----:B------:R-:W-:Y:S05]  /*13a0*/  BSYNC.RECONVERGENT B3 ;  /* 0x0000000000037941 */ /* 0x000fea0003800200 */
.L_x_43:
[----:B------:R-:W-:Y:S04]  /*13b0*/  BSSY.RECONVERGENT B4, `(.L_x_45) ;  /* 0x000001a000047945 */ /* 0x000fe80003800200 */
[----:B------:R-:W-:Y:S04]  /*13c0*/  BSSY.RELIABLE B3, `(.L_x_46) ;  /* 0x0000015000037945 */ /* 0x000fe80003800100 */
[----:B------:R-:W-:Y:S05]  /*13d0*/  @P3 BRA `(.L_x_47) ;  /* 0x0000000000203947 */ /* 0x000fea0003800000 */
[----:B--23-5:R-:W2:Y:S02]  /*13e0*/  LDS R2, [UR9+0x34] ;  /* 0x00003409ff027984 */ /* 0x02cea40008000800 */
[----:B--2---:R-:W-:-:S05]  /*13f0*/  LOP3.LUT R2, R2, 0x38, RZ, 0xb8, !PT ;  /* 0x0000003802027812 */ /* 0x004fca00078eb8ff */
[----:B------:R2:W-:Y:S01]  /*1400*/  STS [UR9+0x34], R2 ;  /* 0x00003402ff007988 */ /* 0x0005e20008000809 */
[----:B------:R-:W-:Y:S05]  /*1410*/  @P3 BRA `(.L_x_48) ;  /* 0x0000000000203947 */ /* 0x000fea0003800000 */
[----:B--2---:R-:W2:Y:S01]  /*1420*/  LDS R2, [UR9+0x8] ;  /* 0x00000809ff027984 */ /* 0x004ea20008000800 */
[----:B------:R-:W-:-:S05]  /*1430*/  IMAD.MOV.U32 R3, RZ, RZ, 0x780 ;  /* 0x00000780ff037424 */ /* 0x000fca00078e00ff */
[----:B--2---:R-:W-:-:S05]  /*1440*/  LOP3.LUT R2, R2, 0x500, R3, 0xd8, !PT ;  /* 0x0000050002027812 */ /* 0x004fca00078ed803 */
[----:B------:R2:W-:Y:S02]  /*1450*/  STS [UR9+0x8], R2 ;  /* 0x00000802ff007988 */ /* 0x0005e40008000809 */
.L_x_47:
[----:B------:R-:W-:Y:S05]  /*1460*/  @P3 BRA `(.L_x_49) ;  /* 0x0000000000283947 */ /* 0x000fea0003800000 */
[----:B--23-5:R-:W2:Y:S02]  /*1470*/  LDS R2, [UR9+0x8] ;  /* 0x00000809ff027984 */ /* 0x02cea40008000800 */
[----:B--2---:R-:W-:-:S05]  /*1480*/  LOP3.LUT R2, R2, 0x1800, RZ, 0xb8, !PT ;  /* 0x0000180002027812 */ /* 0x004fca00078eb8ff */
[----:B------:R3:W-:Y:S02]  /*1490*/  STS [UR9+0x8], R2 ;  /* 0x00000802ff007988 */ /* 0x0007e40008000809 */
.L_x_48:
[----:B------:R-:W-:Y:S05]  /*14a0*/  @P3 BREAK.RELIABLE B3 ;  /* 0x0000000000033942 */ /* 0x000fea0003800100 */
[----:B------:R-:W-:Y:S05]  /*14b0*/  @P3 BRA `(.L_x_50) ;  /* 0x0000000000243947 */ /* 0x000fea0003800000 */
[----:B--23--:R-:W2:Y:S01]  /*14c0*/  LDS R2, [UR9+0x8] ;  /* 0x00000809ff027984 */ /* 0x00cea20008000800 */
[----:B------:R-:W-:-:S05]  /*14d0*/  IMAD.MOV.U32 R3, RZ, RZ, 0x6000 ;  /* 0x00006000ff037424 */ /* 0x000fca00078e00ff */
[----:B--2---:R-:W-:-:S04]  /*14e0*/  LOP3.LUT R2, R2, 0x6000, R3, 0xd8, !PT ;  /* 0x0000600002027812 */ /* 0x004fc800078ed803 */
[----:B------:R-:W-:-:S05]  /*14f0*/  LOP3.LUT R2, R2, 0x400000, RZ, 0xb8, !PT ;  /* 0x0040000002027812 */ /* 0x000fca00078eb8ff */
[----:B------:R2:W-:Y:S02]  /*1500*/  STS [UR9+0x8], R2 ;  /* 0x00000802ff007988 */ /* 0x0005e40008000809 */
.L_x_49:
[----:B------:R-:W-:Y:S05]  /*1510*/  BSYNC.RELIABLE B3 ;  /* 0x0000000000037941 */ /* 0x000fea0003800100 */
.L_x_46:
[----:B--23-5:R-:W2:Y:S02]  /*1520*/  @!P3 LDS R2, [UR9+0x8] ;  /* 0x00000809ff02b984 */ /* 0x02cea40008000800 */
[----:B--2---:R-:W-:-:S05]  /*1530*/  @!P3 LOP3.LUT R2, R2, 0x8000, RZ, 0xb8, !PT ;  /* 0x000080000202b812 */ /* 0x004fca00078eb8ff */
[----:B------:R5:W-:Y:S02]  /*1540*/  @!P3 STS [UR9+0x8], R2 ;  /* 0x00000802ff00b988 */ /* 0x000be40008000809 */
.L_x_50:
[----:B------:R-:W-:Y:S05]  /*1550*/  BSYNC.RECONVERGENT B4 ;  /* 0x0000000000047941 */ /* 0x000fea0003800200 */
.L_x_45:
[----:B------:R-:W-:Y:S05]  /*1560*/  WARPSYNC.ALL ;  /* 0x0000000000007948 */ /* 0x000fea0003800000 */
[----:B------:R-:W-:Y:S01]  /*1570*/  NOP ;  /* 0x0000000000007918 */ /* 0x000fe20000000000 */
[----:B------:R-:W-:-:S04]  /*1580*/  UIADD3 UR4, UPT, UPT, UR4, 0x100, URZ ;  /* 0x0000010004047890 */ /* 0x000fc8000fffe0ff */
[----:B------:R-:W-:-:S04]  /*1590*/  UIADD3 UR10, UP0, UPT, UR4, UR10, URZ ;  /* 0x0000000a040a7290 */ /* 0x000fc8000ff1e0ff */
[----:B------:R-:W-:Y:S01]  /*15a0*/  ULEA.HI.X.SX32 UR11, UR4, UR11, 0x1, UP0 ;  /* 0x0000000b040b7291 */ /* 0x000fe200080f0eff */
[----:B------:R-:W-:Y:S11]  /*15b0*/  @P0 BRA `(.L_x_51) ;  /* 0x0000000000300947 */ /* 0x000ff60003800000 */
[----:B--23-5:R-:W2:Y:S01]  /*15c0*/  S2R R2, SR_LANEID ;  /* 0x0000000000027919 */ /* 0x02cea20000000000 */
[----:B------:R-:W-:Y:S05]  /*15d0*/  WARPSYNC.ALL ;  /* 0x0000000000007948 */ /* 0x000fea0003800000 */
[----:B------:R-:W-:Y:S01]  /*15e0*/  NOP ;  /* 0x0000000000007918 */ /* 0x000fe20000000000 */
[----:B--2---:R-:W-:-:S05]  /*15f0*/  IMAD.SHL.U32 R4, R2, 0x4, RZ ;  /* 0x0000000402047824 */ /* 0x004fca00078e00ff */
[----:B------:R-:W2:Y:S01]  /*1600*/  LDS R5, [R4+UR9] ;  /* 0x0000000904057984 */ /* 0x000ea20008000800 */
[----:B------:R-:W-:-:S05]  /*1610*/  IADD3 R2, P1, PT, R4, UR10, RZ ;  /* 0x0000000a04027c10 */ /* 0x000fca000ff3e0ff */
[----:B------:R-:W-:-:S05]  /*1620*/  IMAD.X R3, RZ, RZ, UR11, P1 ;  /* 0x0000000bff037e24 */ /* 0x000fca00088e06ff */
[----:B--2---:R2:W3:Y:S01]  /*1630*/  ATOMG.E.EXCH.STRONG.GPU PT, RZ, [R2], R5 ;  /* 0x0000000502ff73a8 */ /* 0x0044e200041ee100 */
[----:B------:R-:W-:-:S04]  /*1640*/  DEPBAR {5,4,3,2,1,0} ;  /* 0x0000003f0000791a */ /* 0x000fc80000000000 */
[----:B------:R-:W5:Y:S02]  /*1650*/  CCTL.E.C.LDCU.IV.DEEP [UR10] ;  /* 0x000000000a007540 */ /* 0x000f640009c08000 */
[----:B-----5:R2:W-:Y:S01]  /*1660*/  UTMACCTL.IV [UR10] ;  /* 0x000000000a0079b9 */ /* 0x0205e20008000000 */
[----:B------:R-:W-:Y:S01]  /*1670*/  NOP ;  /* 0x0000000000007918 */ /* 0x000fe20000000000 */
.L_x_51:
[----:B------:R-:W-:Y:S05]  /*1680*/  @P0 BRA `(.L_x_52) ;  /* 0x00000000000c0947 */ /* 0x000fea0003800000 */
[----:B------:R0:W-:Y:S01]  /*1690*/  UTMACMDFLUSH ;  /* 0x00000000000079b7 */ /* 0x0001e20000000000 */
[----:B------:R-:W-:Y:S05]  /*16a0*/  @P0 BRA `(.L_x_52) ;  /* 0x0000000000040947 */ /* 0x000fea0003800000 */
[----:B------:R-:W-:-:S04]  /*16b0*/  DEPBAR.LE SB0, 0x0 ;  /* 0x000080000000791a */ /* 0x000fc80000000000 */
.L_x_52:
[----:B------:R-:W-:Y:S05]  /*16c0*/  WARPSYNC.ALL ;  /* 0x0000000000007948 */ /* 0x000fea0003800000 */
[----:B------:R-:W-:Y:S01]  /*16d0*/  NOP ;  /* 0x0000000000007918 */ /* 0x000fe20000000000 */
[----:B---3--:R-:W-:Y:S01]  /*16e0*/  BAR.SYNC.DEFER_BLOCKING 0x0 ;  /* 0x0000000000007b1d */ /* 0x008fe20000010000 */
[----:B--2--5:R-:W-:Y:S01]  /*16f0*/  SHF.R.U32.HI R2, RZ, 0x5, R0 ;  /* 0x00000005ff027819 */ /* 0x024fe20000011600 */
[----:B------:R-:W-:Y:S01]  /*1700*/  USHF.L.U32 UR13, UR15, 0x7, URZ ;  /* 0x000000070f0d7899 */ /* 0x000fe200080006ff */
[----:B------:R-:W-:Y:S01]  /*1710*/  ISETP.GE.AND P0, PT, R12, 0x1, PT ;  /* 0x000000010c00780c */ /* 0x000fe20003f06270 */
[----:B------:R-:W-:Y:S01]  /*1720*/  UIADD3 UR14, UPT, UPT, UR9, 0x20010, URZ ;  /* 0x00020010090e7890 */ /* 0x000fe2000fffe0ff */
[----:B------:R-:W-:Y:S01]  /*1730*/  R2UR UR12, R2 ;  /* 0x00000000020c72ca */ /* 0x000fe200000e0000 */
[----:B------:R-:W-:Y:S01]  /*1740*/  VOTEU.ALL UP0, P3 ;  /* 0x0000000000ff7886 */ /* 0x000fe20001800000 */
[----:B------:R-:W-:Y:S01]  /*1750*/  UMOV UR4, 0x1 ;  /* 0x0000000100047882 */ /* 0x000fe20000000000 */
[----:B------:R-:W-:Y:S01]  /*1760*/  VOTEU.ALL UP1, P3 ;  /* 0x0000000000ff7886 */ /* 0x000fe20001820000 */
[----:B------:R-:W-:Y:S01]  /*1770*/  USHF.L.U32 UR27, UR16, 0x7, URZ ;  /* 0x00000007101b7899 */ /* 0x000fe200080006ff */
[----:B------:R-:W-:Y:S01]  /*1780*/  BSSY.RECONVERGENT B4, `(.L_x_53) ;  /* 0x0000018000047945 */ /* 0x000fe20003800200 */
[----:B------:R-:W-:-:S04]  /*1790*/  @!UP0 UIADD3 UR18, UPT, UPT, -UR4, 0x100000, URZ ;  /* 0x0010000004128890 */ /* 0x000fc8000fffe1ff */
[----:B------:R-:W-:Y:S02]  /*17a0*/  @!UP0 USHF.L.U32 UR19, UR18, 0xb, URZ ;  /* 0x0000000b12138899 */ /* 0x000fe400080006ff */
[----:B------:R-:W-:Y:S02]  /*17b0*/  @!UP0 USHF.L.U32 UR18, UR18, 0x1, URZ ;  /* 0x0000000112128899 */ /* 0x000fe400080006ff */
[----:B------:R-:W-:-:S04]  /*17c0*/  @!UP0 UIADD3 UR4, UPT, UPT, -UR4, 0x100000, URZ ;  /* 0x0010000004048890 */ /* 0x000fc8000fffe1ff */
[----:B------:R-:W-:Y:S02]  /*17d0*/  @!UP0 USHF.L.U32 UR5, UR4, 0xb, URZ ;  /* 0x0000000b04058899 */ /* 0x000fe400080006ff */
[----:B------:R-:W-:Y:S01]  /*17e0*/  @!UP0 USHF.L.U32 UR4, UR4, 0x1, URZ ;  /* 0x0000000104048899 */ /* 0x000fe200080006ff */
[----:B------:R-:W-:Y:S01]  /*17f0*/  VOTEU.ALL UP0, P3 ;  /* 0x0000000000ff7886 */ /* 0x000fe20001800000 */
[----:B------:R-:W2:Y:S04]  /*1800*/  FENCE.VIEW.ASYNC.S ;  /* 0x00000000000073c6 */ /* 0x000ea80000000000 */
[----:B--2---:R2:W3:Y:S06]  /*1810*/  @!UP0 SYNCS.EXCH.64 URZ, [UR9+0x20000], UR18 ;  /* 0x0200001209ff85b2 */ /* 0x0044ec0008000100 */
[----:B------:R2:W3:Y:S02]  /*1820*/  @!UP1 SYNCS.EXCH.64 URZ, [UR9+0x20010], UR4 ;  /* 0x0200100409ff95b2 */ /* 0x0004e40008000100 */
[----:B---3--:R-:W-:Y:S06]  /*1830*/  BAR.SYNC.DEFER_BLOCKING 0x0 ;  /* 0x0000000000007b1d */ /* 0x008fec0000010000 */
[----:B------:R-:W-:Y:S05]  /*1840*/  @P3 BRA `(.L_x_54) ;  /* 0x00000000002c3947 */ /* 0x000fea0003800000 */
[----:B--2---:R-:W-:Y:S02]  /*1850*/  UMOV UR4, 0x1 ;  /* 0x0000000100047882 */ /* 0x004fe40000000000 */
[----:B------:R-:W-:-:S04]  /*1860*/  UIADD3 UR18, UPT, UPT, -UR4, 0x100000, URZ ;  /* 0x0010000004127890 */ /* 0x000fc8000fffe1ff */
[----:B------:R-:W-:Y:S02]  /*1870*/  USHF.L.U32 UR19, UR18, 0xb, URZ ;  /* 0x0000000b12137899 */ /* 0x000fe400080006ff */
[----:B------:R-:W-:Y:S02]  /*1880*/  USHF.L.U32 UR18, UR18, 0x1, URZ ;  /* 0x0000000112127899 */ /* 0x000fe400080006ff */
[----:B------:R-:W-:-:S04]  /*1890*/  UIADD3 UR4, UPT, UPT, -UR4, 0x100000, URZ ;  /* 0x0010000004047890 */ /* 0x000fc8000fffe1ff */
[----:B------:R-:W-:Y:S02]  /*18a0*/  USHF.L.U32 UR5, UR4, 0xb, URZ ;  /* 0x0000000b04057899 */ /* 0x000fe400080006ff */
[----:B------:R-:W-:Y:S01]  /*18b0*/  USHF.L.U32 UR4, UR4, 0x1, URZ ;  /* 0x0000000104047899 */ /* 0x000fe200080006ff */
[----:B------:R-:W2:Y:S03]  /*18c0*/  FENCE.VIEW.ASYNC.S ;  /* 0x00000000000073c6 */ /* 0x000ea60000000000 */
[----:B--2---:R3:W5:Y:S08]  /*18d0*/  SYNCS.EXCH.64 URZ, [UR9+0x20008], UR18 ;  /* 0x0200081209ff75b2 */ /* 0x0047700008000100 */
[----:B------:R3:W2:Y:S02]  /*18e0*/  SYNCS.EXCH.64 URZ, [UR9+0x20018], UR4 ;  /* 0x0200180409ff75b2 */ /* 0x0006a40008000100 */
[----:B---3--:R-:W-:Y:S01]  /*18f0*/  NOP ;  /* 0x0000000000007918 */ /* 0x008fe20000000000 */
.L_x_54:
[----:B--2---:R-:W-:Y:S05]  /*1900*/  BSYNC.RECONVERGENT B4 ;  /* 0x0000000000047941 */ /* 0x004fea0003800200 */
.L_x_53:
[----:B------:R-:W-:Y:S05]  /*1910*/  @!P0 BRA `(.L_x_55) ;  /* 0x0000000c00508947 */ /* 0x000fea0003800000 */
[----:B-----5:R-:W-:Y:S01]  /*1920*/  BAR.SYNC.DEFER_BLOCKING 0x0 ;  /* 0x0000000000007b1d */ /* 0x020fe20000010000 */
[----:B------:R-:W-:Y:S01]  /*1930*/  @!P3 IMAD.MOV.U32 R2, RZ, RZ, 0x10000 ;  /* 0x00010000ff02b424 */ /* 0x000fe200078e00ff */
[----:B------:R-:W-:Y:S01]  /*1940*/  ELECT P1, URZ, PT ;  /* 0x0000000000ff782f */ /* 0x000fe20003820000 */
[----:B------:R-:W-:-:S03]  /*1950*/  ULOP3.LUT UR4, UR12, 0x1, URZ, 0xc0, !UPT ;  /* 0x000000010c047892 */ /* 0x000fc6000f8ec0ff */
[C---:B------:R-:W-:Y:S02]  /*1960*/  ISETP.LT.U32.AND P1, PT, R132.reuse, 0x40, P1 ;  /* 0x000000408400780c */ /* 0x040fe40000f21070 */
[----:B------:R-:W-:Y:S01]  /*1970*/  ELECT P0, URZ, PT ;  /* 0x0000000000ff782f */ /* 0x000fe20003800000 */
[----:B------:R-:W-:Y:S02]  /*1980*/  USHF.L.U32 UR26, UR4, 0x6, URZ ;  /* 0x00000006041a7899 */ /* 0x000fe400080006ff */
[----:B------:R-:W-:Y:S01]  /*1990*/  ULEA UR24, UR4, UR9, 0xe ;  /* 0x0000000904187291 */ /* 0x000fe2000f8e70ff */
[----:B------:R-:W-:Y:S01]  /*19a0*/  ISETP.LT.U32.AND P0, PT, R132, 0x40, P0 ;  /* 0x000000408400780c */ /* 0x000fe20000701070 */
[----:B------:R-:W-:-:S06]  /*19b0*/  ULEA UR18, UR15, UR26, 0x7 ;  /* 0x0000001a0f127291 */ /* 0x000fcc000f8e38ff */
[----:B------:R-:W-:Y:S01]  /*19c0*/  VOTEU.ANY UP0, P1 ;  /* 0x0000000000ff7886 */ /* 0x000fe20000800100 */
[----:B------:R2:W-:Y:S01]  /*19d0*/  @!P3 SYNCS.ARRIVE.TRANS64 RZ, [UR9+0x20000], R2 ;  /* 0x02000002ffffb9a7 */ /* 0x0005e20008000009 */
[----:B------:R3:W-:Y:S06]  /*19e0*/  MEMBAR.ALL.CTA ;  /* 0x0000000000007992 */ /* 0x0007ec0000008000 */
[----:B---3--:R-:W3:Y:S01]  /*19f0*/  FENCE.VIEW.ASYNC.S ;  /* 0x00000000000073c6 */ /* 0x008ee20000000000 */
[----:B------:R-:W-:Y:S01]  /*1a00*/  @UP0 UIADD3 UR25, UPT, UPT, UR9, 0x20000, URZ ;  /* 0x0002000009190890 */ /* 0x000fe2000fffe0ff */
[----:B---3--:R-:W-:Y:S01]  /*1a10*/  VOTEU.ANY UP0, P1 ;  /* 0x0000000000ff7886 */ /* 0x008fe20000800100 */
[----:B------:R-:W-:Y:S01]  /*1a20*/  VOTEU.ANY UP1, P0 ;  /* 0x0000000000ff7886 */ /* 0x000fe20000020100 */
[----:B------:R-:W-:-:S04]  /*1a30*/  VOTEU.ANY UP2, P0 ;  /* 0x0000000000ff7886 */ /* 0x000fc80000040100 */
[----:B------:R-:W-:Y:S02]  /*1a40*/  @UP1 UIADD3 UR17, UPT, UPT, UR9, 0x20000, URZ ;  /* 0x0002000009111890 */ /* 0x000fe4000fffe0ff */
[----:B------:R-:W-:Y:S01]  /*1a50*/  @UP1 UIADD3 UR16, UPT, UPT, UR24, 0x10000, URZ ;  /* 0x0001000018101890 */ /* 0x000fe2000fffe0ff */
[----:B------:R-:W-:Y:S01]  /*1a60*/  @UP1 UMOV UR19, URZ ;  /* 0x000000ff00131c82 */ /* 0x000fe20008000000 */
[----:B------:R-:W-:Y:S06]  /*1a70*/  BAR.SYNC.DEFER_BLOCKING 0x0 ;  /* 0x0000000000007b1d */ /* 0x000fec0000010000 */
[----:B------:R2:W-:Y:S01]  /*1a80*/  @UP0 UTMALDG.2D [UR24], [UR6] ;  /* 0x00000018060005b4 */ /* 0x0005e20008008000 */
[----:B------:R-:W-:Y:S01]  /*1a90*/  UISETP.NE.U32.AND UP0, UPT, UR12, URZ, UPT ;  /* 0x000000ff0c00728c */ /* 0x000fe2000bf05070 */
[----:B------:R-:W-:Y:S06]  /*1aa0*/  BAR.SYNC.DEFER_BLOCKING 0x0 ;  /* 0x0000000000007b1d */ /* 0x000fec0000010000 */
[----:B------:R2:W-:Y:S02]  /*1ab0*/  @UP2 UTMALDG.2D [UR16], [UR44] ;  /* 0x000000102c0025b4 */ /* 0x0005e40008008000 */
[----:B------:R-:W-:Y:S06]  /*1ac0*/  BAR.SYNC.DEFER_BLOCKING 0x0 ;  /* 0x0000000000007b1d */ /* 0x000fec0000010000 */
[----:B------:R-:W3:Y:S02]  /*1ad0*/  SYNCS.PHASECHK.TRANS64.TRYWAIT P0, [UR9+0x20000], RZ ;  /* 0x020000ffff0075a7 */ /* 0x000ee40008001109 */
[----:B--23--:R-:W-:Y:S05]  /*1ae0*/  @!P0 BRA `(.L_x_56) ;  /* 0x0000001400788947 */ /* 0x00cfea0003800000 */
.L_x_70:
[----:B------:R-:W-:Y:S05]  /*1af0*/  BRA.U UP0, `(.L_x_57) ;  /* 0x0000000100cc7547 */ /* 0x000fea000b800000 */
[----:B------:R-:W-:Y:S02]  /*1b00*/  USHF.R.U32.HI UR16, URZ, 0x4, UR9 ;  /* 0x00000004ff107899 */ /* 0x000fe40008011609 */
[----:B------:R-:W-:Y:S02]  /*1b10*/  UIADD3 UR15, UPT, UPT, UR9, 0x10000, URZ ;  /* 0x00010000090f7890 */ /* 0x000fe4000fffe0ff */
[----:B------:R-:W-:Y:S02]  /*1b20*/  USGXT.U32 UR16, UR16, 0xe ;  /* 0x0000000e1010789a */ /* 0x000fe40008000000 */
[----:B------:R-:W-:Y:S02]  /*1b30*/  USHF.R.U32.HI UR15, URZ, 0x4, UR15 ;  /* 0x00000004ff0f7899 */ /* 0x000fe4000801160f */
[----:B------:R-:W-:Y:S02]  /*1b40*/  UIADD3 UR24, UP0, UPT, UR16, 0x2, URZ ;  /* 0x0000000210187890 */ /* 0x000fe4000ff1e0ff */
[----:B------:R-:W-:Y:S01]  /*1b50*/  USGXT.U32 UR15, UR15, 0xe ;  /* 0x0000000e0f0f789a */ /* 0x000fe20008000000 */
[----:B------:R-:W-:Y:S01]  /*1b60*/  UMOV UR4, URZ ;  /* 0x000000ff00047c82 */ /* 0x000fe20008000000 */
[----:B------:R-:W-:Y:S01]  /*1b70*/  UMOV UR5, URZ ;  /* 0x000000ff00057c82 */ /* 0x000fe20008000000 */
[----:B------:R-:W-:-:S02]  /*1b80*/  UIADD3.X UR25, UPT, UPT, UR4, 0x40004040, URZ, UP0, !UPT ;  /* 0x4000404004197890 */ /* 0x000fc400087fe4ff */
[----:B------:R-:W-:Y:S02]  /*1b90*/  UIADD3 UR56, UP0, UPT, UR15, 0x4000080, URZ ;  /* 0x040000800f387890 */ /* 0x000fe4000ff1e0ff */
[----:B------:R-:W-:Y:S02]  /*1ba0*/  ULOP3.LUT UR4, UR15, 0x4000000, URZ, 0xfc, !UPT ;  /* 0x040000000f047892 */ /* 0x000fe4000f8efcff */
[----:B------:R-:W-:Y:S02]  /*1bb0*/  UIADD3.X UR57, UPT, UPT, UR5, 0x40004040, URZ, UP0, !UPT ;  /* 0x4000404005397890 */ /* 0x000fe400087fe4ff */
[----:B------:R-:W-:Y:S02]  /*1bc0*/  UIADD3.64 UR30, UPT, UPT, UR24, 0x2, URZ ;  /* 0x00000002181e7897 */ /* 0x000fe4000fffe0ff */
[----:B------:R-:W-:Y:S02]  /*1bd0*/  UIADD3.64 UR32, UPT, UPT, UR56, 0x80, URZ ;  /* 0x0000008038207897 */ /* 0x000fe4000fffe0ff */
[----:B------:R-:W-:-:S02]  /*1be0*/  UIADD3.64 UR34, UPT, UPT, UR24, 0x4, URZ ;  /* 0x0000000418227897 */ /* 0x000fc4000fffe0ff */
[----:B------:R-:W-:Y:S02]  /*1bf0*/  UIADD3.64 UR36, UPT, UPT, UR56, 0x100, URZ ;  /* 0x0000010038247897 */ /* 0x000fe4000fffe0ff */
[----:B------:R-:W-:Y:S02]  /*1c00*/  UIADD3.64 UR38, UPT, UPT, UR24, 0x3fe, URZ ;  /* 0x000003fe18267897 */ /* 0x000fe4000fffe0ff */
[----:B------:R-:W-:Y:S02]  /*1c10*/  UIADD3.64 UR40, UPT, UPT, UR56, 0x180, URZ ;  /* 0x0000018038287897 */ /* 0x000fe4000fffe0ff */
[----:B------:R-:W-:Y:S02]  /*1c20*/  UIADD3.64 UR42, UPT, UPT, UR24, 0x400, URZ ;  /* 0x00000400182a7897 */ /* 0x000fe4000fffe0ff */
[----:B------:R-:W-:Y:S02]  /*1c30*/  UIADD3.64 UR46, UPT, UPT, UR56, 0x200, URZ ;  /* 0x00000200382e7897 */ /* 0x000fe4000fffe0ff */
[----:B------:R-:W-:-:S02]  /*1c40*/  UIADD3.64 UR48, UPT, UPT, UR24, 0x402, URZ ;  /* 0x0000040218307897 */ /* 0x000fc4000fffe0ff */
[----:B------:R-:W-:Y:S01]  /*1c50*/  UIADD3.64 UR50, UPT, UPT, UR56, 0x280, URZ ;  /* 0x0000028038327897 */ /* 0x000fe2000fffe0ff */
[----:B------:R-:W-:Y:S01]  /*1c60*/  UMOV UR20, 0x0 ;  /* 0x0000000000147882 */ /* 0x000fe20000000000 */
[----:B------:R-:W-:Y:S01]  /*1c70*/  UMOV UR21, 0x8210490 ;  /* 0x0821049000157882 */ /* 0x000fe20000000000 */
[----:B------:R-:W-:Y:S01]  /*1c80*/  UIADD3.64 UR52, UPT, UPT, UR24, 0x404, URZ ;  /* 0x0000040418347897 */ /* 0x000fe2000fffe0ff */
[----:B------:R-:W-:Y:S01]  /*1c90*/  UMOV UR17, 0x40004040 ;  /* 0x4000404000117882 */ /* 0x000fe20000000000 */
[----:B------:R-:W-:Y:S01]  /*1ca0*/  UIADD3.64 UR54, UPT, UPT, UR56, 0x300, URZ ;  /* 0x0000030038367897 */ /* 0x000fe2000fffe0ff */
[----:B------:R-:W-:Y:S01]  /*1cb0*/  UMOV UR5, 0x40004040 ;  /* 0x4000404000057882 */ /* 0x000fe20000000000 */
[----:B------:R-:W-:Y:S01]  /*1cc0*/  UMOV UR18, 0x0 ;  /* 0x0000000000127882 */ /* 0x000fe20000000000 */
[----:B------:R-:W-:Y:S01]  /*1cd0*/  UMOV UR19, 0x8210490 ;  /* 0x0821049000137882 */ /* 0x000fe20000000000 */
[----:B------:R-:W-:Y:S01]  /*1ce0*/  UMOV UR22, 0x0 ;  /* 0x0000000000167882 */ /* 0x000fe20000000000 */
[----:B------:R-:W-:Y:S01]  /*1cf0*/  UMOV UR23, 0x8210490 ;  /* 0x0821049000177882 */ /* 0x000fe20000000000 */
[----:B------:R2:W-:Y:S01]  /*1d00*/  UTCHMMA gdesc[UR16], gdesc[UR4], tmem[UR8], tmem[UR20], idesc[UR21], !UPT ;  /* 0x00ff1404100075ea */ /* 0x0005e2000f800008 */
[----:B------:R-:W-:Y:S01]  /*1d10*/  UMOV UR28, 0x0 ;  /* 0x00000000001c7882 */ /* 0x000fe20000000000 */
[----:B------:R-:W-:Y:S01]  /*1d20*/  UMOV UR29, 0x8210490 ;  /* 0x08210490001d7882 */ /* 0x000fe20000000000 */
[----:B------:R2:W-:Y:S01]  /*1d30*/  UTCHMMA gdesc[UR24], gdesc[UR56], tmem[UR8], tmem[UR18], idesc[UR19], UPT ;  /* 0x00ff1238180075ea */ /* 0x0005e2000b800008 */
        /* <DEDUP_REMOVED lines=12> */
[----:B------:R2:W-:Y:S01]  /*1e00*/  UTCHMMA gdesc[UR48], gdesc[UR50], tmem[UR8], tmem[UR62], idesc[UR63], UPT ;  /* 0x00ff3e32300075ea */ /* 0x0005e2000b800008 */
[----:B------:R2:W-:Y:S01]  /*1e10*/  UTCHMMA gdesc[UR52], gdesc[UR54], tmem[UR8], tmem[UR64], idesc[UR65], UPT ;  /* 0x00ff4036340075ea */ /* 0x0005e2000b800008 */
[----:B------:R-:W-:Y:S01]  /*1e20*/  NOP ;  /* 0x0000000000007918 */ /* 0x000fe20000000000 */
.L_x_57:
[----:B------:R-:W-:Y:S01]  /*1e30*/  ELECT P0, URZ, PT ;  /* 0x0000000000ff782f */ /* 0x000fe20003800000 */
[----:B--2---:R-:W-:Y:S01]  /*1e40*/  UMOV UR4, UR14 ;  /* 0x0000000e00047c82 */ /* 0x004fe20008000000 */
[----:B------:R-:W-:Y:S02]  /*1e50*/  UMOV UR5, URZ ;  /* 0x000000ff00057c82 */ /* 0x000fe40008000000 */
[----:B------:R-:W-:-:S13]  /*1e60*/  ISETP.LT.U32.AND P0, PT, R132, 0x20, P0 ;  /* 0x000000208400780c */ /* 0x000fda0000701070 */
[----:B------:R-:W-:Y:S01]  /*1e70*/  VOTEU.ANY UP0, P0 ;  /* 0x0000000000ff7886 */ /* 0x000fe20000000100 */
[----:B------:R-:W-:Y:S01]  /*1e80*/  VOTEU.ANY UP1, P0 ;  /* 0x0000000000ff7886 */ /* 0x000fe20000020100 */
[----:B------:R-:W-:-:S03]  /*1e90*/  ISETP.GE.U32.AND P0, PT, R12, 0x81, PT ;  /* 0x000000810c00780c */ /* 0x000fc60003f06070 */
[----:B------:R-:W-:Y:S02]  /*1ea0*/  @UP0 UMOV UR4, UR4 ;  /* 0x0000000400040c82 */ /* 0x000fe40008000000 */
[----:B------:R2:W-:Y:S01]  /*1eb0*/  @UP1 UTCBAR [UR4], URZ ;  /* 0x000000ff040013e9 */ /* 0x0005e200080000ff */
[----:B------:R-:W-:Y:S06]  /*1ec0*/  BAR.SYNC.DEFER_BLOCKING 0x0 ;  /* 0x0000000000007b1d */ /* 0x000fec0000010000 */
[----:B------:R-:W3:Y:S02]  /*1ed0*/  SYNCS.PHASECHK.TRANS64.TRYWAIT P1, [UR9+0x20010], RZ ;  /* 0x020010ffff0075a7 */ /* 0x000ee40008021109 */
[----:B--23--:R-:W-:Y:S05]  /*1ee0*/  @!P1 BRA `(.L_x_58) ;  /* 0x0000001000849947 */ /* 0x00cfea0003800000 */
.L_x_71:
[----:B------:R-:W-:Y:S01]  /*1ef0*/  IMAD.MOV.U32 R2, RZ, RZ, RZ ;  /* 0x000000ffff027224 */ /* 0x000fe200078e00ff */
[----:B------:R-:W-:Y:S06]  /*1f00*/  @!P0 BRA `(.L_x_55) ;  /* 0x0000000400d48947 */ /* 0x000fec0003800000 */
[----:B------:R-:W2:Y:S01]  /*1f10*/  LDCU UR21, c[0x0][0x3a0] ;  /* 0x00007400ff1577ac */ /* 0x000ea20008000800 */
[----:B------:R-:W-:Y:S01]  /*1f20*/  UMOV UR20, 0x1 ;  /* 0x0000000100147882 */ /* 0x000fe20000000000 */
[----:B------:R-:W-:-:S05]  /*1f30*/  UMOV UR31, 0x80 ;  /* 0x00000080001f7882 */ /* 0x000fca0000000000 */
.L_x_62:
[----:B------:R-:W-:Y:S01]  /*1f40*/  BAR.SYNC.DEFER_BLOCKING 0x0 ;  /* 0x0000000000007b1d */ /* 0x000fe20000010000 */
[----:B------:R-:W-:Y:S01]  /*1f50*/  ULEA UR50, UR20, UR9, 0x3 ;  /* 0x0000000914327291 */ /* 0x000fe2000f8e18ff */
[----:B------:R-:W-:Y:S01]  /*1f60*/  @!P3 IMAD.MOV.U32 R3, RZ, RZ, 0x10000 ;  /* 0x00010000ff03b424 */ /* 0x000fe200078e00ff */
[----:B------:R-:W-:Y:S01]  /*1f70*/  ELECT P1, URZ, PT ;  /* 0x0000000000ff782f */ /* 0x000fe20003820000 */
[----:B------:R-:W-:-:S03]  /*1f80*/  ULEA UR4, UR20, UR9, 0xf ;  /* 0x0000000914047291 */ /* 0x000fc6000f8e78ff */
[----:B------:R-:W-:Y:S01]  /*1f90*/  ISETP.LT.U32.AND P1, PT, R132, 0x40, P1 ;  /* 0x000000408400780c */ /* 0x000fe20000f21070 */
[----:B------:R-:W-:Y:S01]  /*1fa0*/  ULOP3.LUT UR30, UR12, 0x1, URZ, 0xc0, !UPT ;  /* 0x000000010c1e7892 */ /* 0x000fe2000f8ec0ff */
[----:B------:R-:W-:-:S03]  /*1fb0*/  ELECT P0, URZ, PT ;  /* 0x0000000000ff782f */ /* 0x000fc60003800000 */
[----:B------:R-:W-:Y:S02]  /*1fc0*/  ULEA UR24, UR30, UR4, 0xe ;  /* 0x000000041e187291 */ /* 0x000fe4000f8e70ff */
[----:B------:R-:W-:Y:S01]  /*1fd0*/  ULEA UR26, UR30, UR31, 0x6 ;  /* 0x0000001f1e1a7291 */ /* 0x000fe2000f8e30ff */
[----:B------:R-:W-:Y:S01]  /*1fe0*/  ISETP.LT.U32.AND P0, PT, R132, 0x40, P0 ;  /* 0x000000408400780c */ /* 0x000fe20000701070 */
[----:B------:R-:W-:-:S04]  /*1ff0*/  ULEA UR30, UR30, UR13, 0x6 ;  /* 0x0000000d1e1e7291 */ /* 0x000fc8000f8e30ff */
[----:B------:R-:W-:Y:S01]  /*2000*/  VOTEU.ANY UP0, P1 ;  /* 0x0000000000ff7886 */ /* 0x000fe20000800100 */
[----:B------:R3:W-:Y:S01]  /*2010*/  @!P3 SYNCS.ARRIVE.TRANS64 RZ, [UR50+0x20000], R3 ;  /* 0x02000003ffffb9a7 */ /* 0x0007e20008000032 */
[----:B------:R5:W-:Y:S06]  /*2020*/  MEMBAR.ALL.CTA ;  /* 0x0000000000007992 */ /* 0x000bec0000008000 */
[----:B-----5:R-:W5:Y:S01]  /*2030*/  FENCE.VIEW.ASYNC.S ;  /* 0x00000000000073c6 */ /* 0x020f620000000000 */
[----:B------:R-:W-:Y:S01]  /*2040*/  @UP0 UIADD3 UR25, UPT, UPT, UR50, 0x20000, URZ ;  /* 0x0002000032190890 */ /* 0x000fe2000fffe0ff */
[----:B-----5:R-:W-:Y:S01]  /*2050*/  VOTEU.ANY UP0, P1 ;  /* 0x0000000000ff7886 */ /* 0x020fe20000800100 */
[----:B------:R-:W-:Y:S01]  /*2060*/  VOTEU.ANY UP1, P0 ;  /* 0x0000000000ff7886 */ /* 0x000fe20000020100 */
[----:B---3--:R-:W-:-:S04]  /*2070*/  IMAD.U32 R3, R2, -0x80000000, RZ ;  /* 0x8000000002037824 */ /* 0x008fc800078e00ff */
[----:B------:R-:W-:Y:S02]  /*2080*/  @UP1 UIADD3 UR28, UPT, UPT, UR24, 0x10000, URZ ;  /* 0x00010000181c1890 */ /* 0x000fe4000fffe0ff */
[----:B------:R-:W-:Y:S01]  /*2090*/  @UP1 UIADD3 UR29, UPT, UPT, UR50, 0x20000, URZ ;  /* 0x00020000321d1890 */ /* 0x000fe2000fffe0ff */
[----:B------:R-:W-:Y:S01]  /*20a0*/  VOTEU.ANY UP1, P0 ;  /* 0x0000000000ff7886 */ /* 0x000fe20000020100 */
[----:B------:R-:W-:Y:S06]  /*20b0*/  BAR.SYNC.DEFER_BLOCKING 0x0 ;  /* 0x0000000000007b1d */ /* 0x000fec0000010000 */
[----:B------:R3:W-:Y:S01]  /*20c0*/  @UP0 UTMALDG.2D [UR24], [UR6] ;  /* 0x00000018060005b4 */ /* 0x0007e20008008000 */
[----:B------:R-:W-:Y:S01]  /*20d0*/  UISETP.NE.U32.AND UP0, UPT, UR12, URZ, UPT ;  /* 0x000000ff0c00728c */ /* 0x000fe2000bf05070 */
[----:B------:R-:W-:Y:S06]  /*20e0*/  BAR.SYNC.DEFER_BLOCKING 0x0 ;  /* 0x0000000000007b1d */ /* 0x000fec0000010000 */
[----:B------:R3:W-:Y:S02]  /*20f0*/  @UP1 UTMALDG.2D [UR28], [UR44] ;  /* 0x0000001c2c0015b4 */ /* 0x0007e40008008000 */
[----:B------:R-:W-:Y:S06]  /*2100*/  BAR.SYNC.DEFER_BLOCKING 0x0 ;  /* 0x0000000000007b1d */ /* 0x000fec0000010000 */
[----:B------:R-:W5:Y:S02]  /*2110*/  SYNCS.PHASECHK.TRANS64.TRYWAIT P0, [UR50+0x20000], R3 ;  /* 0x02000003ff0075a7 */ /* 0x000f640008001132 */
[----:B---3-5:R-:W-:Y:S05]  /*2120*/  @!P0 BRA `(.L_x_59) ;  /* 0x0000001000008947 */ /* 0x028fea0003800000 */
.L_x_72:
        /* <DEDUP_REMOVED lines=11> */
[----:B------:R-:W-:Y:S02]  /*21e0*/  UIADD3 UR60, UP3, UPT, UR22, 0x2, URZ ;  /* 0x00000002163c7890 */ /* 0x000fe4000ff7e0ff */
[----:B------:R-:W-:Y:S02]  /*21f0*/  UIADD3 UR62, UP4, UPT, UR22, 0x4, URZ ;  /* 0x00000004163e7890 */ /* 0x000fe4000ff9e0ff */
[----:B------:R-:W-:Y:S02]  /*2200*/  UIADD3.X UR5, UPT, UPT, UR5, 0x40004040, URZ, UP0, !UPT ;  /* 0x4000404005057890 */ /* 0x000fe400087fe4ff */
[----:B------:R-:W-:Y:S02]  /*2210*/  UIADD3 UR64, UP5, UPT, UR22, 0x3fe, URZ ;  /* 0x000003fe16407890 */ /* 0x000fe4000ffbe0ff */
[----:B------:R-:W-:-:S02]  /*2220*/  UIADD3 UR66, UP0, UPT, UR22, 0x400, URZ ;  /* 0x0000040016427890 */ /* 0x000fc4000ff1e0ff */
[----:B------:R-:W-:Y:S02]  /*2230*/  UIADD3 UR68, UP1, UPT, UR22, 0x402, URZ ;  /* 0x0000040216447890 */ /* 0x000fe4000ff3e0ff */
[----:B------:R-:W-:Y:S02]  /*2240*/  UIADD3.X UR61, UPT, UPT, UR23, URZ, URZ, UP3, !UPT ;  /* 0x000000ff173d7290 */ /* 0x000fe40009ffe4ff */
[----:B------:R-:W-:Y:S02]  /*2250*/  UIADD3 UR40, UP2, UPT, UR22, 0x404, URZ ;  /* 0x0000040416287890 */ /* 0x000fe4000ff5e0ff */
[----:B------:R-:W-:Y:S02]  /*2260*/  UIADD3 UR28, UP3, UPT, UR4, 0x80, URZ ;  /* 0x00000080041c7890 */ /* 0x000fe4000ff7e0ff */
[----:B------:R-:W-:Y:S02]  /*2270*/  UIADD3.X UR63, UPT, UPT, UR23, URZ, URZ, UP4, !UPT ;  /* 0x000000ff173f7290 */ /* 0x000fe4000a7fe4ff */
[----:B------:R-:W-:-:S02]  /*2280*/  UIADD3 UR32, UP4, UPT, UR4, 0x100, URZ ;  /* 0x0000010004207890 */ /* 0x000fc4000ff9e0ff */
[----:B------:R-:W-:Y:S02]  /*2290*/  UIADD3.X UR65, UPT, UPT, UR23, URZ, URZ, UP5, !UPT ;  /* 0x000000ff17417290 */ /* 0x000fe4000affe4ff */
[----:B------:R-:W-:Y:S02]  /*22a0*/  ULOP3.LUT UR24, UR24, 0x4000000, URZ, 0xfc, !UPT ;  /* 0x0400000018187892 */ /* 0x000fe4000f8efcff */
[----:B------:R-:W-:Y:S02]  /*22b0*/  UIADD3 UR34, UP5, UPT, UR4, 0x180, URZ ;  /* 0x0000018004227890 */ /* 0x000fe4000ffbe0ff */
[----:B------:R-:W-:Y:S02]  /*22c0*/  UIADD3.X UR67, UPT, UPT, UR23, URZ, URZ, UP0, !UPT ;  /* 0x000000ff17437290 */ /* 0x000fe400087fe4ff */
[----:B------:R-:W-:Y:S02]  /*22d0*/  UIADD3 UR36, UP0, UPT, UR4, 0x200, URZ ;  /* 0x0000020004247890 */ /* 0x000fe4000ff1e0ff */
[----:B------:R-:W-:-:S02]  /*22e0*/  UIADD3.X UR69, UPT, UPT, UR23, URZ, URZ, UP1, !UPT ;  /* 0x000000ff17457290 */ /* 0x000fc40008ffe4ff */
[----:B------:R-:W-:Y:S02]  /*22f0*/  UIADD3 UR38, UP1, UPT, UR4, 0x280, URZ ;  /* 0x0000028004267890 */ /* 0x000fe4000ff3e0ff */
[----:B------:R-:W-:Y:S02]  /*2300*/  UIADD3.X UR41, UPT, UPT, UR23, URZ, URZ, UP2, !UPT ;  /* 0x000000ff17297290 */ /* 0x000fe400097fe4ff */
[----:B------:R-:W-:Y:S02]  /*2310*/  UIADD3.X UR29, UPT, UPT, UR5, URZ, URZ, UP3, !UPT ;  /* 0x000000ff051d7290 */ /* 0x000fe40009ffe4ff */
[----:B------:R-:W-:Y:S02]  /*2320*/  UIADD3 UR42, UP2, UPT, UR4, 0x300, URZ ;  /* 0x00000300042a7890 */ /* 0x000fe4000ff5e0ff */
[----:B------:R-:W-:Y:S02]  /*2330*/  UIADD3.X UR33, UPT, UPT, UR5, URZ, URZ, UP4, !UPT ;  /* 0x000000ff05217290 */ /* 0x000fe4000a7fe4ff */
[----:B------:R-:W-:-:S02]  /*2340*/  UIADD3.X UR35, UPT, UPT, UR5, URZ, URZ, UP5, !UPT ;  /* 0x000000ff05237290 */ /* 0x000fc4000affe4ff */
[----:B------:R-:W-:Y:S02]  /*2350*/  UIADD3.X UR37, UPT, UPT, UR5, URZ, URZ, UP0, !UPT ;  /* 0x000000ff05257290 */ /* 0x000fe400087fe4ff */
[----:B------:R-:W-:Y:S01]  /*2360*/  UIADD3.X UR39, UPT, UPT, UR5, URZ, URZ, UP1, !UPT ;  /* 0x000000ff05277290 */ /* 0x000fe20008ffe4ff */
[----:B------:R-:W-:Y:S01]  /*2370*/  UMOV UR14, 0x0 ;  /* 0x00000000000e7882 */ /* 0x000fe20000000000 */
[----:B------:R-:W-:Y:S01]  /*2380*/  UMOV UR15, 0x8210490 ;  /* 0x08210490000f7882 */ /* 0x000fe20000000000 */
[----:B------:R-:W-:Y:S01]  /*2390*/  UMOV UR19, 0x40004040 ;  /* 0x4000404000137882 */ /* 0x000fe20000000000 */
[----:B------:R-:W-:Y:S01]  /*23a0*/  UMOV UR25, 0x40004040 ;  /* 0x4000404000197882 */ /* 0x000fe20000000000 */
[----:B------:R-:W-:Y:S01]  /*23b0*/  UIADD3.X UR43, UPT, UPT, UR5, URZ, URZ, UP2, !UPT ;  /* 0x000000ff052b7290 */ /* 0x000fe200097fe4ff */
[----:B------:R3:W-:Y:S01]  /*23c0*/  UTCHMMA gdesc[UR18], gdesc[UR24], tmem[UR8], tmem[UR14], idesc[UR15], UPT ;  /* 0x00ff0e18120075ea */ /* 0x0007e2000b800008 */
[----:B------:R-:W-:Y:S01]  /*23d0*/  UMOV UR16, 0x0 ;  /* 0x0000000000107882 */ /* 0x000fe20000000000 */
[----:B------:R-:W-:Y:S01]  /*23e0*/  UMOV UR17, 0x8210490 ;  /* 0x0821049000117882 */ /* 0x000fe20000000000 */
[----:B------:R-:W-:Y:S01]  /*23f0*/  UMOV UR48, 0x0 ;  /* 0x0000000000307882 */ /* 0x000fe20000000000 */
[----:B------:R-:W-:Y:S01]  /*2400*/  UMOV UR49, 0x8210490 ;  /* 0x0821049000317882 */ /* 0x000fe20000000000 */
        /* <DEDUP_REMOVED lines=18> */
.L_x_60:
[----:B------:R-:W-:Y:S01]  /*2530*/  ELECT P0, URZ, PT ;  /* 0x0000000000ff782f */ /* 0x000fe20003800000 */
[----:B---3--:R-:W-:-:S03]  /*2540*/  UIADD3 UR4, UPT, UPT, UR50, 0x20010, URZ ;  /* 0x0002001032047890 */ /* 0x008fc6000fffe0ff */
[----:B------:R-:W-:Y:S01]  /*2550*/  ISETP.LT.U32.AND P0, PT, R132, 0x20, P0 ;  /* 0x000000208400780c */ /* 0x000fe20000701070 */
[----:B------:R-:W-:-:S12]  /*2560*/  UMOV UR5, URZ ;  /* 0x000000ff00057c82 */ /* 0x000fd80008000000 */
[----:B------:R-:W-:Y:S01]  /*2570*/  VOTEU.ANY UP0, P0 ;  /* 0x0000000000ff7886 */ /* 0x000fe20000000100 */
[----:B------:R-:W-:-:S04]  /*2580*/  VOTEU.ANY UP1, P0 ;  /* 0x0000000000ff7886 */ /* 0x000fc80000020100 */
[----:B------:R-:W-:Y:S02]  /*2590*/  @UP0 UMOV UR4, UR4 ;  /* 0x0000000400040c82 */ /* 0x000fe40008000000 */
[----:B------:R3:W-:Y:S01]  /*25a0*/  @UP1 UTCBAR [UR4], URZ ;  /* 0x000000ff040013e9 */ /* 0x0007e200080000ff */
[----:B------:R-:W-:Y:S06]  /*25b0*/  BAR.SYNC.DEFER_BLOCKING 0x0 ;  /* 0x0000000000007b1d */ /* 0x000fec0000010000 */
[----:B------:R-:W5:Y:S02]  /*25c0*/  SYNCS.PHASECHK.TRANS64.TRYWAIT P0, [UR50+0x20010], R3 ;  /* 0x02001003ff0075a7 */ /* 0x000f640008001132 */
[----:B---3-5:R-:W-:Y:S05]  /*25d0*/  @!P0 BRA `(.L_x_61) ;  /* 0x0000000800e08947 */ /* 0x028fea0003800000 */
.L_x_73:
[----:B------:R-:W-:Y:S02]  /*25e0*/  UIADD3 UR20, UPT, UPT, UR20, 0x1, URZ ;  /* 0x0000000114147890 */ /* 0x000fe4000fffe0ff */
[----:B------:R-:W-:Y:S02]  /*25f0*/  UIADD3 UR31, UPT, UPT, UR31, 0x80, URZ ;  /* 0x000000801f1f7890 */ /* 0x000fe4000fffe0ff */
[----:B------:R-:W-:-:S04]  /*2600*/  UISETP.NE.U32.AND UP0, UPT, UR20, 0x2, UPT ;  /* 0x000000021400788c */ /* 0x000fc8000bf05070 */
[----:B------:R-:W-:Y:S02]  /*2610*/  USEL UR20, UR20, URZ, UP0 ;  /* 0x000000ff14147287 */ /* 0x000fe40008000000 */
[----:B------:R-:W-:Y:S02]  /*2620*/  USEL UR4, URZ, 0x1, UP0 ;  /* 0x00000001ff047887 */ /* 0x000fe40008000000 */
[----:B--2---:R-:W-:-:S04]  /*2630*/  UISETP.GE.AND UP0, UPT, UR31, UR21, UPT ;  /* 0x000000151f00728c */ /* 0x004fc8000bf06270 */
[----:B------:R-:W-:-:S05]  /*2640*/  LOP3.LUT R2, R2, UR4, RZ, 0x3c, !PT ;  /* 0x0000000402027c12 */ /* 0x000fca000f8e3cff */
[----:B------:R-:W-:Y:S05]  /*2650*/  BRA.U !UP0, `(.L_x_62) ;  /* 0xfffffff908387547 */ /* 0x000fea000b83ffff */
.L_x_55:
[----:B-----5:R-:W-:Y:S06]  /*2660*/  BAR.SYNC.DEFER_BLOCKING 0x0 ;  /* 0x0000000000007b1d */ /* 0x020fec0000010000 */
[----:B------:R-:W-:Y:S04]  /*2670*/  BSSY.RECONVERGENT B4, `(.L_x_63) ;  /* 0x0000004000047945 */ /* 0x000fe80003800200 */
[----:B------:R-:W-:Y:S05]  /*2680*/  @P3 BRA `(.L_x_64) ;  /* 0x0000000000083947 */ /* 0x000fea0003800000 */
[----:B------:R-:W2:Y:S02]  /*2690*/  SYNCS.CCTL.IV [UR9+0x20000] ;  /* 0x02000000ff0079b1 */ /* 0x000ea40008000009 */
[----:B--2---:R-:W2:Y:S02]  /*26a0*/  SYNCS.CCTL.IV [UR9+0x20010] ;  /* 0x02001000ff0079b1 */ /* 0x004ea40008000009 */
.L_x_64:
[----:B------:R-:W-:Y:S05]  /*26b0*/  BSYNC.RECONVERGENT B4 ;  /* 0x0000000000047941 */ /* 0x000fea0003800200 */
.L_x_63:
[----:B--2---:R-:W-:Y:S06]  /*26c0*/  BAR.SYNC.DEFER_BLOCKING 0x0 ;  /* 0x0000000000007b1d */ /* 0x004fec0000010000 */
[----:B------:R-:W-:Y:S04]  /*26d0*/  BSSY.RECONVERGENT B4, `(.L_x_65) ;  /* 0x0000004000047945 */ /* 0x000fe80003800200 */
[----:B------:R-:W-:Y:S05]  /*26e0*/  @P3 BRA `(.L_x_66) ;  /* 0x0000000000083947 */ /* 0x000fea0003800000 */
[----:B------:R-:W2:Y:S02]  /*26f0*/  SYNCS.CCTL.IV [UR9+0x20008] ;  /* 0x02000800ff0079b1 */ /* 0x000ea40008000009 */
[----:B--2---:R-:W2:Y:S02]  /*2700*/  SYNCS.CCTL.IV [UR9+0x20018] ;  /* 0x02001800ff0079b1 */ /* 0x004ea40008000009 */
.L_x_66:
[----:B------:R-:W-:Y:S05]  /*2710*/  BSYNC.RECONVERGENT B4 ;  /* 0x0000000000047941 */ /* 0x000fea0003800200 */
.L_x_65:
[----:B------:R-:W-:Y:S01]  /*2720*/  USHF.L.U32 UR4, UR12, 0x15, URZ ;  /* 0x000000150c047899 */ /* 0x000fe200080006ff */
[C---:B------:R-:W-:Y:S01]  /*2730*/  IMAD.SHL.U32 R2, R0.reuse, 0x80, RZ ;  /* 0x0000008000027824 */ /* 0x040fe200078e00ff */
[----:B------:R-:W-:Y:S01]  /*2740*/  ELECT P0, URZ, PT ;  /* 0x0000000000ff782f */ /* 0x000fe20003800000 */
[----:B------:R-:W-:Y:S01]  /*2750*/  IMAD.SHL.U32 R3, R0, 0x10, RZ ;  /* 0x0000001000037824 */ /* 0x000fe200078e00ff */
[----:B------:R-:W-:Y:S02]  /*2760*/  ULOP3.LUT UR4, UR4, 0x600000, URZ, 0xc0, !UPT ;  /* 0x0060000004047892 */ /* 0x000fe4000f8ec0ff */
[----:B------:R-:W-:Y:S01]  /*2770*/  LOP3.LUT R0, R2, 0x3f80, RZ, 0xc0, !PT ;  /* 0x00003f8002007812 */ /* 0x000fe200078ec0ff */
[----:B------:R-:W-:Y:S01]  /*2780*/  ULOP3.LUT UR12, UR12, 0x1, URZ, 0xc0, !UPT ;  /* 0x000000010c0c7892 */ /* 0x000fe2000f8ec0ff */
[----:B------:R-:W-:Y:S01]  /*2790*/  ISETP.LT.U32.AND P0, PT, R132, 0x40, P0 ;  /* 0x000000408400780c */ /* 0x000fe20000701070 */
[----:B------:R-:W-:Y:S01]  /*27a0*/  UIADD3 UR4, UPT, UPT, UR8, UR4, URZ ;  /* 0x0000000408047290 */ /* 0x000fe2000fffe0ff */
[----:B------:R-:W-:Y:S01]  /*27b0*/  LOP3.LUT R0, R0, 0x70, R3, 0xf8, !PT ;  /* 0x0000007000007812 */ /* 0x000fe200078ef803 */
[----:B------:R-:W-:Y:S01]  /*27c0*/  ULEA UR5, UR12, UR13, 0x6 ;  /* 0x0000000d0c057291 */ /* 0x000fe2000f8e30ff */
[----:B------:R-:W-:-:S02]  /*27d0*/  UMOV UR6, UR27 ;  /* 0x0000001b00067c82 */ /* 0x000fc40008000000 */
[C---:B------:R-:W-:Y:S02]  /*27e0*/  LOP3.LUT R2, R0.reuse, 0x10, RZ, 0x3c, !PT ;  /* 0x0000001000027812 */ /* 0x040fe400078e3cff */
[----:B------:R-:W-:Y:S02]  /*27f0*/  LOP3.LUT R3, R0, 0x20, RZ, 0x3c, !PT ;  /* 0x0000002000037812 */ /* 0x000fe400078e3cff */
[----:B----4-:R-:W3:Y:S01]  /*2800*/  LDTM.x128 R4, tmem[UR4] ;  /* 0x00000004000479ee */ /* 0x010ee200083c0000 */
[----:B------:R-:W-:Y:S01]  /*2810*/  NOP ;  /* 0x0000000000007918 */ /* 0x000fe20000000000 */
[----:B------:R-:W-:Y:S01]  /*2820*/  ULEA UR4, UR12, UR9, 0xe ;  /* 0x000000090c047291 */ /* 0x000fe2000f8e70ff */
[----:B---3--:R-:W-:Y:S01]  /*2830*/  VOTEU.ANY UP1, P0 ;  /* 0x0000000000ff7886 */ /* 0x008fe20000020100 */
[----:B------:R-:W-:Y:S01]  /*2840*/  VOTEU.ANY UP0, P0 ;  /* 0x0000000000ff7886 */ /* 0x000fe20000000100 */
[----:B------:R-:W-:Y:S02]  /*2850*/  F2FP.BF16.F32.PACK_AB R4, R5, R4 ;  /* 0x000000040504723e */ /* 0x000fe400000010ff */
[----:B------:R-:W-:-:S02]  /*2860*/  F2FP.BF16.F32.PACK_AB R68, R69, R68 ;  /* 0x000000444544723e */ /* 0x000fc400000010ff */
[----:B------:R-:W-:Y:S02]  /*2870*/  F2FP.BF16.F32.PACK_AB R5, R7, R6 ;  /* 0x000000060705723e */ /* 0x000fe400000010ff */
[----:B------:R-:W-:Y:S02]  /*2880*/  F2FP.BF16.F32.PACK_AB R12, R13, R12 ;  /* 0x0000000c0d0c723e */ /* 0x000fe400000010ff */
[----:B------:R-:W-:Y:S02]  /*2890*/  F2FP.BF16.F32.PACK_AB R69, R71, R70 ;  /* 0x000000464745723e */ /* 0x000fe400000010ff */
[----:B------:R-:W-:Y:S02]  /*28a0*/  F2FP.BF16.F32.PACK_AB R76, R77, R76 ;  /* 0x0000004c4d4c723e */ /* 0x000fe400000010ff */
[----:B------:R-:W-:Y:S02]  /*28b0*/  F2FP.BF16.F32.PACK_AB R6, R9, R8 ;  /* 0x000000080906723e */ /* 0x000fe400000010ff */
[----:B------:R-:W-:-:S02]  /*28c0*/  F2FP.BF16.F32.PACK_AB R7, R11, R10 ;  /* 0x0000000a0b07723e */ /* 0x000fc400000010ff */
[----:B------:R-:W-:Y:S02]  /*28d0*/  F2FP.BF16.F32.PACK_AB R13, R15, R14 ;  /* 0x0000000e0f0d723e */ /* 0x000fe400000010ff */
[----:B------:R-:W-:Y:S01]  /*28e0*/  F2FP.BF16.F32.PACK_AB R20, R21, R20 ;  /* 0x000000141514723e */ /* 0x000fe200000010ff */
[----:B--2---:R2:W-:Y:S01]  /*28f0*/  STS.128 [R0+UR9], R4 ;  /* 0x0000000400007988 */ /* 0x0045e20008000c09 */
[----:B------:R-:W-:Y:S02]  /*2900*/  F2FP.BF16.F32.PACK_AB R70, R73, R72 ;  /* 0x000000484946723e */ /* 0x000fe400000010ff */
[----:B------:R-:W-:Y:S02]  /*2910*/  F2FP.BF16.F32.PACK_AB R71, R75, R74 ;  /* 0x0000004a4b47723e */ /* 0x000fe400000010ff */
[----:B------:R-:W-:Y:S02]  /*2920*/  F2FP.BF16.F32.PACK_AB R77, R79, R78 ;  /* 0x0000004e4f4d723e */ /* 0x000fe400000010ff */
[----:B------:R-:W-:Y:S01]  /*2930*/  F2FP.BF16.F32.PACK_AB R84, R85, R84 ;  /* 0x000000545554723e */ /* 0x000fe200000010ff */
[----:B------:R3:W-:Y:S01]  /*2940*/  STS.128 [R0+UR9+0x4000], R68 ;  /* 0x0040004400007988 */ /* 0x0007e20008000c09 */
[----:B------:R-:W-:-:S02]  /*2950*/  F2FP.BF16.F32.PACK_AB R14, R17, R16 ;  /* 0x00000010110e723e */ /* 0x000fc400000010ff */
[----:B------:R-:W-:Y:S02]  /*2960*/  F2FP.BF16.F32.PACK_AB R15, R19, R18 ;  /* 0x00000012130f723e */ /* 0x000fe400000010ff */
[----:B------:R-:W-:Y:S02]  /*2970*/  F2FP.BF16.F32.PACK_AB R21, R23, R22 ;  /* 0x000000161715723e */ /* 0x000fe400000010ff */
[----:B------:R-:W-:Y:S01]  /*2980*/  F2FP.BF16.F32.PACK_AB R28, R29, R28 ;  /* 0x0000001c1d1c723e */ /* 0x000fe200000010ff */
[----:B------:R4:W-:Y:S01]  /*2990*/  STS.128 [R2+UR9], R12 ;  /* 0x0000000c02007988 */ /* 0x0009e20008000c09 */
[----:B------:R-:W-:Y:S02]  /*29a0*/  F2FP.BF16.F32.PACK_AB R78, R81, R80 ;  /* 0x00000050514e723e */ /* 0x000fe400000010ff */
[----:B------:R-:W-:Y:S02]  /*29b0*/  F2FP.BF16.F32.PACK_AB R79, R83, R82 ;  /* 0x00000052534f723e */ /* 0x000fe400000010ff */
[----:B------:R-:W-:-:S02]  /*29c0*/  F2FP.BF16.F32.PACK_AB R85, R87, R86 ;  /* 0x000000565755723e */ /* 0x000fc400000010ff */
[----:B------:R-:W-:Y:S01]  /*29d0*/  F2FP.BF16.F32.PACK_AB R92, R93, R92 ;  /* 0x0000005c5d5c723e */ /* 0x000fe200000010ff */
[----:B------:R4:W-:Y:S01]  /*29e0*/  STS.128 [R2+UR9+0x4000], R76 ;  /* 0x0040004c02007988 */ /* 0x0009e20008000c09 */
[----:B------:R-:W-:Y:S02]  /*29f0*/  F2FP.BF16.F32.PACK_AB R22, R25, R24 ;  /* 0x000000181916723e */ /* 0x000fe400000010ff */
[----:B------:R-:W-:Y:S02]  /*2a00*/  F2FP.BF16.F32.PACK_AB R23, R27, R26 ;  /* 0x0000001a1b17723e */ /* 0x000fe400000010ff */
[----:B------:R-:W-:Y:S02]  /*2a10*/  F2FP.BF16.F32.PACK_AB R29, R31, R30 ;  /* 0x0000001e1f1d723e */ /* 0x000fe400000010ff */
[----:B------:R-:W-:Y:S01]  /*2a20*/  F2FP.BF16.F32.PACK_AB R36, R37, R36 ;  /* 0x000000242524723e */ /* 0x000fe200000010ff */
[----:B------:R4:W-:Y:S01]  /*2a30*/  STS.128 [R3+UR9], R20 ;  /* 0x0000001403007988 */ /* 0x0009e20008000c09 */
[----:B------:R-:W-:-:S02]  /*2a40*/  F2FP.BF16.F32.PACK_AB R86, R89, R88 ;  /* 0x000000585956723e */ /* 0x000fc400000010ff */
[----:B------:R-:W-:Y:S02]  /*2a50*/  F2FP.BF16.F32.PACK_AB R87, R91, R90 ;  /* 0x0000005a5b57723e */ /* 0x000fe400000010ff */
[----:B------:R-:W-:Y:S02]  /*2a60*/  F2FP.BF16.F32.PACK_AB R93, R95, R94 ;  /* 0x0000005e5f5d723e */ /* 0x000fe400000010ff */
[----:B------:R-:W-:Y:S01]  /*2a70*/  F2FP.BF16.F32.PACK_AB R100, R101, R100 ;  /* 0x000000646564723e */ /* 0x000fe200000010ff */
[----:B------:R4:W-:Y:S01]  /*2a80*/  STS.128 [R3+UR9+0x4000], R84 ;  /* 0x0040005403007988 */ /* 0x0009e20008000c09 */
[----:B------:R-:W-:Y:S02]  /*2a90*/  F2FP.BF16.F32.PACK_AB R30, R33, R32 ;  /* 0x00000020211e723e */ /* 0x000fe400000010ff */
[----:B------:R-:W-:Y:S02]  /*2aa0*/  F2FP.BF16.F32.PACK_AB R31, R35, R34 ;  /* 0x00000022231f723e */ /* 0x000fe400000010ff */
[----:B------:R-:W-:-:S02]  /*2ab0*/  F2FP.BF16.F32.PACK_AB R37, R39, R38 ;  /* 0x000000262725723e */ /* 0x000fc400000010ff */
[----:B------:R-:W-:Y:S02]  /*2ac0*/  F2FP.BF16.F32.PACK_AB R44, R45, R44 ;  /* 0x0000002c2d2c723e */ /* 0x000fe400000010ff */
[----:B------:R-:W-:Y:S02]  /*2ad0*/  F2FP.BF16.F32.PACK_AB R94, R97, R96 ;  /* 0x00000060615e723e */ /* 0x000fe400000010ff */
[----:B------:R-:W-:Y:S02]  /*2ae0*/  F2FP.BF16.F32.PACK_AB R95, R99, R98 ;  /* 0x00000062635f723e */ /* 0x000fe400000010ff */
[----:B------:R-:W-:Y:S02]  /*2af0*/  F2FP.BF16.F32.PACK_AB R101, R103, R102 ;  /* 0x000000666765723e */ /* 0x000fe400000010ff */
[----:B------:R-:W-:Y:S02]  /*2b00*/  F2FP.BF16.F32.PACK_AB R108, R109, R108 ;  /* 0x0000006c6d6c723e */ /* 0x000fe400000010ff */
[----:B------:R-:W-:-:S02]  /*2b10*/  LOP3.LUT R8, R0, 0x30, RZ, 0x3c, !PT ;  /* 0x0000003000087812 */ /* 0x000fc400078e3cff */
[----:B------:R-:W-:Y:S02]  /*2b20*/  F2FP.BF16.F32.PACK_AB R38, R41, R40 ;  /* 0x000000282926723e */ /* 0x000fe400000010ff */
[----:B------:R-:W-:Y:S01]  /*2b30*/  F2FP.BF16.F32.PACK_AB R39, R43, R42 ;  /* 0x0000002a2b27723e */ /* 0x000fe200000010ff */
[----:B------:R4:W-:Y:S01]  /*2b40*/  STS.128 [R8+UR9], R28 ;  /* 0x0000001c08007988 */ /* 0x0009e20008000c09 */
[----:B------:R-:W-:Y:S02]  /*2b50*/  F2FP.BF16.F32.PACK_AB R45, R47, R46 ;  /* 0x0000002e2f2d723e */ /* 0x000fe400000010ff */
[----:B------:R-:W-:Y:S01]  /*2b60*/  F2FP.BF16.F32.PACK_AB R52, R53, R52 ;  /* 0x000000343534723e */ /* 0x000fe200000010ff */
[----:B------:R4:W-:Y:S01]  /*2b70*/  STS.128 [R8+UR9+0x4000], R92 ;  /* 0x0040005c08007988 */ /* 0x0009e20008000c09 */
[----:B------:R-:W-:Y:S02]  /*2b80*/  F2FP.BF16.F32.PACK_AB R102, R105, R104 ;  /* 0x000000686966723e */ /* 0x000fe400000010ff */
[----:B------:R-:W-:-:S02]  /*2b90*/  F2FP.BF16.F32.PACK_AB R103, R107, R106 ;  /* 0x0000006a6b67723e */ /* 0x000fc400000010ff */
[----:B------:R-:W-:Y:S02]  /*2ba0*/  F2FP.BF16.F32.PACK_AB R109, R111, R110 ;  /* 0x0000006e6f6d723e */ /* 0x000fe400000010ff */
[----:B------:R-:W-:Y:S02]  /*2bb0*/  F2FP.BF16.F32.PACK_AB R116, R117, R116 ;  /* 0x000000747574723e */ /* 0x000fe400000010ff */
[----:B------:R-:W-:Y:S02]  /*2bc0*/  LOP3.LUT R9, R0, 0x40, RZ, 0x3c, !PT ;  /* 0x0000004000097812 */ /* 0x000fe400078e3cff */
[----:B------:R-:W-:Y:S02]  /*2bd0*/  F2FP.BF16.F32.PACK_AB R46, R49, R48 ;  /* 0x00000030312e723e */ /* 0x000fe400000010ff */
[----:B------:R-:W-:Y:S01]  /*2be0*/  F2FP.BF16.F32.PACK_AB R47, R51, R50 ;  /* 0x00000032332f723e */ /* 0x000fe200000010ff */
[----:B------:R4:W-:Y:S01]  /*2bf0*/  STS.128 [R9+UR9], R36 ;  /* 0x0000002409007988 */ /* 0x0009e20008000c09 */
[----:B------:R-:W-:-:S02]  /*2c00*/  F2FP.BF16.F32.PACK_AB R53, R55, R54 ;  /* 0x000000363735723e */ /* 0x000fc400000010ff */
[----:B------:R-:W-:Y:S01]  /*2c10*/  F2FP.BF16.F32.PACK_AB R60, R61, R60 ;  /* 0x0000003c3d3c723e */ /* 0x000fe200000010ff */
[----:B------:R4:W-:Y:S01]  /*2c20*/  STS.128 [R9+UR9+0x4000], R100 ;  /* 0x0040006409007988 */ /* 0x0009e20008000c09 */
        /* <DEDUP_REMOVED lines=13> */
[C---:B--2---:R-:W-:Y:S02]  /*2d00*/  LOP3.LUT R4, R0.reuse, 0x60, RZ, 0x3c, !PT ;  /* 0x0000006000047812 */ /* 0x044fe400078e3cff */
[----:B------:R-:W-:Y:S02]  /*2d10*/  F2FP.BF16.F32.PACK_AB R62, R65, R64 ;  /* 0x00000040413e723e */ /* 0x000fe400000010ff */
[----:B------:R-:W-:Y:S01]  /*2d20*/  F2FP.BF16.F32.PACK_AB R63, R67, R66 ;  /* 0x00000042433f723e */ /* 0x000fe200000010ff */
[----:B------:R4:W-:Y:S01]  /*2d30*/  STS.128 [R4+UR9], R52 ;  /* 0x0000003404007988 */ /* 0x0009e20008000c09 */
[----:B------:R-:W-:Y:S02]  /*2d40*/  F2FP.BF16.F32.PACK_AB R126, R129, R128 ;  /* 0x00000080817e723e */ /* 0x000fe400000010ff */
[----:B------:R-:W-:Y:S01]  /*2d50*/  F2FP.BF16.F32.PACK_AB R127, R131, R130 ;  /* 0x00000082837f723e */ /* 0x000fe200000010ff */
[----:B------:R4:W-:Y:S01]  /*2d60*/  STS.128 [R4+UR9+0x4000], R116 ;  /* 0x0040007404007988 */ /* 0x0009e20008000c09 */
[----:B---3--:R-:W-:-:S05]  /*2d70*/  LOP3.LUT R0, R0, 0x70, RZ, 0x3c, !PT ;  /* 0x0000007000007812 */ /* 0x008fca00078e3cff */
[----:B------:R4:W-:Y:S04]  /*2d80*/  STS.128 [R0+UR9], R60 ;  /* 0x0000003c00007988 */ /* 0x0009e80008000c09 */
[----:B------:R4:W-:Y:S01]  /*2d90*/  STS.128 [R0+UR9+0x4000], R124 ;  /* 0x0040007c00007988 */ /* 0x0009e20008000c09 */
[----:B------:R2:W-:Y:S06]  /*2da0*/  MEMBAR.ALL.CTA ;  /* 0x0000000000007992 */ /* 0x0005ec0000008000 */
[----:B--2---:R-:W2:Y:S02]  /*2db0*/  FENCE.VIEW.ASYNC.S ;  /* 0x00000000000073c6 */ /* 0x004ea40000000000 */
[----:B--2---:R-:W-:Y:S06]  /*2dc0*/  BAR.SYNC.DEFER_BLOCKING 0x0 ;  /* 0x0000000000007b1d */ /* 0x004fec0000010000 */
[----:B------:R4:W-:Y:S01]  /*2dd0*/  @UP1 UTMASTG.2D [UR4], [UR10] ;  /* 0x000000040a0013b5 */ /* 0x0009e20008008000 */
[----:B------:R0:W-:Y:S01]  /*2de0*/  UTMACMDFLUSH ;  /* 0x00000000000079b7 */ /* 0x0001e20000000000 */
[----:B------:R-:W-:-:S04]  /*2df0*/  DEPBAR.LE SB0, 0x0 ;  /* 0x000080000000791a */ /* 0x000fc80000000000 */
[----:B------:R-:W-:Y:S08]  /*2e00*/  BAR.SYNC.DEFER_BLOCKING 0x0 ;  /* 0x0000000000007b1d */ /* 0x000ff00000010000 */
[----:B------:R-:W-:Y:S06]  /*2e10*/  BAR.SYNC.DEFER_BLOCKING 0x0 ;  /* 0x0000000000007b1d */ /* 0x000fec0000010000 */
[----:B----4-:R-:W-:Y:S05]  /*2e20*/  @P2 BRA `(.L_x_67) ;  /* 0x0000000000a02947 */ /* 0x010fea0003800000 */
[----:B------:R-:W2:Y:S01]  /*2e30*/  S2UR UR5, SR_CgaCtaId ;  /* 0x00000000000579c3 */ /* 0x000ea20000008800 */
[----:B------:R-:W-:Y:S01]  /*2e40*/  NOP ;  /* 0x0000000000007918 */ /* 0x000fe20000000000 */
[----:B------:R-:W-:Y:S01]  /*2e50*/  UMOV UR4, 0x50 ;  /* 0x0000005000047882 */ /* 0x000fe20000000000 */
[----:B------:R-:W-:Y:S02]  /*2e60*/  IMAD.U32 R0, RZ, RZ, UR8 ;  /* 0x00000008ff007e24 */ /* 0x000fe4000f8e00ff */
[----:B------:R-:W-:Y:S02]  /*2e70*/  IMAD.MOV.U32 R3, RZ, RZ, 0xf ;  /* 0x0000000fff037424 */ /* 0x000fe400078e00ff */
[----:B------:R-:W-:Y:S01]  /*2e80*/  IMAD.MOV.U32 R7, RZ, RZ, 0x1 ;  /* 0x00000001ff077424 */ /* 0x000fe200078e00ff */
[----:B------:R-:W-:-:S04]  /*2e90*/  LOP3.LUT R0, R0, 0xffff, RZ, 0xc0, !PT ;  /* 0x0000ffff00007812 */ /* 0x000fc800078ec0ff */
[----:B------:R-:W-:-:S05]  /*2ea0*/  SHF.R.U32.HI R0, RZ, 0x5, R0 ;  /* 0x00000005ff007819 */ /* 0x000fca0000011600 */
[----:B------:R-:W-:Y:S01]  /*2eb0*/  VIADD R2, R0, 0x10 ;  /* 0x0000001000027836 */ /* 0x000fe20000000000 */
[----:B------:R-:W-:Y:S01]  /*2ec0*/  SHF.L.U32 R0, R3, R0, RZ ;  /* 0x0000000003007219 */ /* 0x000fe200000006ff */
[----:B--2---:R-:W-:-:S03]  /*2ed0*/  ULEA UR6, UR5, UR4, 0x18 ;  /* 0x0000000405067291 */ /* 0x004fc6000f8ec0ff */
[----:B------:R-:W-:-:S04]  /*2ee0*/  SHF.L.U32 R3, R7, R2, RZ ;  /* 0x0000000207037219 */ /* 0x000fc800000006ff */
[----:B------:R-:W-:Y:S02]  /*2ef0*/  LOP3.LUT R0, R3, R0, RZ, 0xfc, !PT ;  /* 0x0000000003007212 */ /* 0x000fe400078efcff */
[----:B------:R-:W2:Y:S02]  /*2f00*/  LDS R5, [UR6] ;  /* 0x00000006ff057984 */ /* 0x000ea40008000800 */
[C---:B------:R-:W-:Y:S02]  /*2f10*/  LOP3.LUT R2, R0.reuse, 0xffff, RZ, 0xc0, !PT ;  /* 0x0000ffff00027812 */ /* 0x040fe400078ec0ff */
[----:B--2---:R-:W-:-:S04]  /*2f20*/  LOP3.LUT R3, R0, 0xffff, R5, 0x80, !PT ;  /* 0x0000ffff00037812 */ /* 0x004fc800078e8005 */
[----:B------:R-:W-:-:S13]  /*2f30*/  ISETP.NE.AND P0, PT, R3, R2, PT ;  /* 0x000000020300720c */ /* 0x000fda0003f05270 */
[----:B------:R-:W-:Y:S05]  /*2f40*/  @P0 BRA `(.L_x_68) ;  /* 0x0000000000500947 */ /* 0x000fea0003800000 */
[----:B------:R-:W-:Y:S02]  /*2f50*/  SHF.R.U32.HI R5, RZ, 0x10, R5 ;  /* 0x00000010ff057819 */ /* 0x000fe40000011605 */
[----:B------:R-:W-:-:S04]  /*2f60*/  SHF.R.U32.HI R2, RZ, 0x10, R0 ;  /* 0x00000010ff027819 */ /* 0x000fc80000011600 */
[----:B------:R-:W-:-:S04]  /*2f70*/  LOP3.LUT R5, R5, R2, RZ, 0xc0, !PT ;  /* 0x0000000205057212 */ /* 0x000fc800078ec0ff */
[----:B------:R-:W-:-:S13]  /*2f80*/  ISETP.NE.AND P0, PT, R5, R2, PT ;  /* 0x000000020500720c */ /* 0x000fda0003f05270 */
[----:B------:R-:W-:Y:S05]  /*2f90*/  @P0 BRA `(.L_x_69) ;  /* 0x0000000000300947 */ /* 0x000fea0003800000 */
[----:B------:R-:W-:Y:S01]  /*2fa0*/  R2UR UR4, R0 ;  /* 0x00000000000472ca */ /* 0x000fe200000e0000 */
[----:B------:R-:W-:Y:S01]  /*2fb0*/  VOTEU.ANY UR5, UPT, PT ;  /* 0x0000000000057886 */ /* 0x000fe200038e0100 */
[----:B------:R-:W2:Y:S01]  /*2fc0*/  S2R R0, SR_LANEID ;  /* 0x0000000000007919 */ /* 0x000ea20000000000 */
[----:B------:R-:W-:-:S10]  /*2fd0*/  UFLO.U32 UR5, UR5 ;  /* 0x00000005000572bd */ /* 0x000fd400080e0000 */
[----:B------:R-:W-:-:S06]  /*2fe0*/  ULOP3.LUT UR4, URZ, UR4, URZ, 0x33, !UPT ;  /* 0x00000004ff047292 */ /* 0x000fcc000f8e33ff */
[----:B------:R-:W-:-:S04]  /*2ff0*/  IMAD.U32 R2, RZ, RZ, UR4 ;  /* 0x00000004ff027e24 */ /* 0x000fc8000f8e00ff */
[----:B------:R-:W3:Y:S02]  /*3000*/  REDUX UR7, R2 ;  /* 0x00000000020773c4 */ /* 0x000ee40000000000 */
[----:B------:R4:W-:Y:S01]  /*3010*/  UTCATOMSWS.AND URZ, UR4 ;  /* 0x0000000400ff79e3 */ /* 0x0009e20008000000 */
[----:B--2---:R-:W-:Y:S01]  /*3020*/  ISETP.EQ.U32.AND P0, PT, R0, UR5, PT ;  /* 0x0000000500007c0c */ /* 0x004fe2000bf02070 */
[----:B---3--:R-:W-:-:S12]  /*3030*/  IMAD.U32 R0, RZ, RZ, UR7 ;  /* 0x00000007ff007e24 */ /* 0x008fd8000f8e00ff */
[----:B------:R4:W-:Y:S01]  /*3040*/  @P0 ATOMS.AND RZ, [UR6], R0 ;  /* 0x00000000ffff098c */ /* 0x0009e2000a800006 */
[----:B------:R-:W-:Y:S05]  /*3050*/  BRA `(.L_x_67) ;  /* 0x0000000000147947 */ /* 0x000fea0003800000 */
.L_x_69:
[----:B------:R-:W-:-:S07]  /*3060*/  MOV R2, 0x3080 ;  /* 0x0000308000027802 */ /* 0x000fce0000000f00 */
[----:B-1----:R-:W-:Y:S05]  /*3070*/  CALL.REL.NOINC `($__internal_0_$__cuda_sm10x_tcgen05_guardrail_trap_col_being_dealloced_not_returned_by_alloc) ;  /* 0x0000000000447944 */ /* 0x002fea0003c00000 */
[----:B------:R-:W-:Y:S05]  /*3080*/  BRA `(.L_x_67) ;  /* 0x0000000000087947 */ /* 0x000fea0003800000 */
.L_x_68:
[----:B------:R-:W-:-:S07]  /*3090*/  MOV R2, 0x30b0 ;  /* 0x000030b000027802 */ /* 0x000fce0000000f00 */
[----:B-1----:R-:W-:Y:S05]  /*30a0*/  CALL.REL.NOINC `($__internal_2_$__cuda_sm10x_tcgen05_guardrail_trap_unallocated_columns_being_dealloced) ;  /* 0x0000000000507944 */ /* 0x002fea0003c00000 */
.L_x_67:
[----:B------:R-:W-:Y:S01]  /*30b0*/  NOP ;  /* 0x0000000000007918 */ /* 0x000fe20000000000 */
[----:B----4-:R-:W-:Y:S05]  /*30c0*/  EXIT ;  /* 0x000000000000794d */ /* 0x010fea0003800000 */
.L_x_56:
[----:B------:R-:W2:Y:S02]  /*30d0*/  SYNCS.PHASECHK.TRANS64.TRYWAIT P0, [UR9+0x20000], RZ ;  /* 0x020000ffff0075a7 */ /* 0x000ea40008001109 */
[----:B--2---:R-:W-:Y:S05]  /*30e0*/  @!P0 BRA `(.L_x_56) ;  /* 0xfffffffc00f88947 */ /* 0x004fea000383ffff */
[----:B------:R-:W-:Y:S05]  /*30f0*/  BRA `(.L_x_70) ;  /* 0xffffffe8007c7947 */ /* 0x000fea000383ffff */
.L_x_58:
[----:B------:R-:W2:Y:S02]  /*3100*/  SYNCS.PHASECHK.TRANS64.TRYWAIT P1, [UR9+0x20010], RZ ;  /* 0x020010ffff0075a7 */ /* 0x000ea40008021109 */
[----:B--2---:R-:W-:Y:S05]  /*3110*/  @!P1 BRA `(.L_x_58) ;  /* 0xfffffffc00f89947 */ /* 0x004fea000383ffff */
[----:B------:R-:W-:Y:S05]  /*3120*/  BRA `(.L_x_71) ;  /* 0xffffffec00707947 */ /* 0x000fea000383ffff */
.L_x_59:
[----:B------:R-:W3:Y:S02]  /*3130*/  SYNCS.PHASECHK.TRANS64.TRYWAIT P0, [UR50+0x20000], R3 ;  /* 0x02000003ff0075a7 */ /* 0x000ee40008001132 */
[----:B---3--:R-:W-:Y:S05]  /*3140*/  @!P0 BRA `(.L_x_59) ;  /* 0xfffffffc00f88947 */ /* 0x008fea000383ffff */
[----:B------:R-:W-:Y:S05]  /*3150*/  BRA `(.L_x_72) ;  /* 0xffffffec00f47947 */ /* 0x000fea000383ffff */
.L_x_61:
[----:B------:R-:W3:Y:S02]  /*3160*/  SYNCS.PHASECHK.TRANS64.TRYWAIT P0, [UR50+0x20010], R3 ;  /* 0x02001003ff0075a7 */ /* 0x000ee40008001132 */
[----:B---3--:R-:W-:Y:S05]  /*3170*/  @!P0 BRA `(.L_x_61) ;  /* 0xfffffffc00f88947 */ /* 0x008fea000383ffff */
[----:B------:R-:W-:Y:S05]  /*3180*/  BRA `(.L_x_73) ;  /* 0xfffffff400147947 */ /* 0x000fea000383ffff */
        .weak           $__internal_0_$__cuda_sm10x_tcgen05_guardrail_trap_col_being_dealloced_not_returned_by_alloc
        .type           $__internal_0_$__cuda_sm10x_tcgen05_guardrail_trap_col_being_dealloced_not_returned_by_alloc,@function
        .size           $__internal_0_$__cuda_sm10x_tcgen05_guardrail_trap_col_being_dealloced_not_returned_by_alloc,($__internal_1_$__cuda_sm10x_tcgen05_guardrail_trap_phase_invalid_during_alloc - $__internal_0_$__cuda_sm10x_tcgen05_guardrail_trap_col_being_dealloced_not_returned_by_alloc)
$__internal_0_$__cuda_sm10x_tcgen05_guardrail_trap_col_being_dealloced_not_returned_by_alloc:
[----:B------:R-:W-:Y:S05]  /*3190*/  BPT.TRAP 0x1 ;  /* 0x000000040000795c */ /* 0x000fea0000300000 */
[----:B------:R-:W-:-:S04]  /*31a0*/  IMAD.MOV.U32 R3, RZ, RZ, 0x0 ;  /* 0x00000000ff037424 */ /* 0x000fc800078e00ff */
[----:B------:R-:W-:Y:S05]  /*31b0*/  RET.REL.NODEC R2 `(gluon_tcgen05) ;  /* 0xffffffcc02907950 */ /* 0x000fea0003c3ffff */
        .weak           $__internal_1_$__cuda_sm10x_tcgen05_guardrail_trap_phase_invalid_during_alloc
        .type           $__internal_1_$__cuda_sm10x_tcgen05_guardrail_trap_phase_invalid_during_alloc,@function
        .size           $__internal_1_$__cuda_sm10x_tcgen05_guardrail_trap_phase_invalid_during_alloc,($__internal_2_$__cuda_sm10x_tcgen05_guardrail_trap_unallocated_columns_being_dealloced - $__internal_1_$__cuda_sm10x_tcgen05_guardrail_trap_phase_invalid_during_alloc)
$__internal_1_$__cuda_sm10x_tcgen05_guardrail_trap_phase_invalid_during_alloc:
[----:B------:R-:W-:Y:S05]  /*31c0*/  BPT.TRAP 0x1 ;  /* 0x000000040000795c */ /* 0x000fea0000300000 */
[----:B------:R-:W-:-:S04]  /*31d0*/  IMAD.MOV.U32 R3, RZ, RZ, 0x0 ;  /* 0x00000000ff037424 */ /* 0x000fc800078e00ff */
[----:B------:R-:W-:Y:S05]  /*31e0*/  RET.REL.NODEC R2 `(gluon_tcgen05) ;  /* 0xffffffcc02847950 */ /* 0x000fea0003c3ffff */
        .weak           $__internal_2_$__cuda_sm10x_tcgen05_guardrail_trap_unallocated_columns_being_dealloced
        .type           $__internal_2_$__cuda_sm10x_tcgen05_guardrail_trap_unallocated_columns_being_dealloced,@function
        .size           $__internal_2_$__cuda_sm10x_tcgen05_guardrail_trap_unallocated_columns_being_dealloced,(.L_x_77 - $__internal_2_$__cuda_sm10x_tcgen05_guardrail_trap_unallocated_columns_being_dealloced)
$__internal_2_$__cuda_sm10x_tcgen05_guardrail_trap_unallocated_columns_being_dealloced:
[----:B------:R-:W-:Y:S05]  /*31f0*/  BPT.TRAP 0x1 ;  /* 0x000000040000795c */ /* 0x000fea0000300000 */
[----:B------:R-:W-:-:S04]  /*3200*/  IMAD.MOV.U32 R3, RZ, RZ, 0x0 ;  /* 0x00000000ff037424 */ /* 0x000fc800078e00ff */
[----:B------:R-:W-:Y:S05]  /*3210*/  RET.REL.NODEC R2 `(gluon_tcgen05) ;  /* 0xffffffcc02787950 */ /* 0x000fea0003c3ffff */
.L_x_74:
[----:B------:R-:W-:-:S00]  /*3220*/  BRA `(.L_x_74) ;  /* 0xfffffffc00fc7947 */ /* 0x000fc0000383ffff */
[----:B------:R-:W-:-:S00]  /*3230*/  NOP ;  /* 0x0000000000007918 */ /* 0x000fc00000000000 */
        /* <DEDUP_REMOVED lines=12> */
.L_x_77:


//--------------------- .nv.shared.gluon_tcgen05  --------------------------
	.section	.nv.shared.gluon_tcgen05,"aw",@nobits
	.sectionflags	@""
	.align	16
	.zero		1024


//--------------------- .nv.shared.reserved.0     --------------------------
	.section	.nv.shared.reserved.0,"aw",@nobits
	.align	8
	.weak		__nv_reservedSMEM_offset_0_alias
	.size		__nv_reservedSMEM_offset_0_alias, 0, 64
	.other		__nv_reservedSMEM_offset_0_alias,@"STO_CUDA_RESERVED_SHARED STV_DEFAULT"
__nv_reservedSMEM_offset_0_alias:
	.zero		0
.nv.shared.reserved.0:
	.zero		64
	.weak		__nv_reservedSMEM_allocation_phase
	.type		__nv_reservedSMEM_allocation_phase,@object
	.size		__nv_reservedSMEM_allocation_phase,(.L_0 - __nv_reservedSMEM_allocation_phase)
__nv_reservedSMEM_allocation_phase:
	.zero		1
.L_0:
	.zero		7
	.weak		__nv_reservedSMEM_devtool_atexit_pc
	.type		__nv_reservedSMEM_devtool_atexit_pc,@object
	.size		__nv_reservedSMEM_devtool_atexit_pc,(__nv_reservedSMEM_allocation_mask - __nv_reservedSMEM_devtool_atexit_pc)
__nv_reservedSMEM_devtool_atexit_pc:
	.zero		8
	.weak		__nv_reservedSMEM_allocation_mask
	.type		__nv_reservedSMEM_allocation_mask,@object
	.size		__nv_reservedSMEM_allocation_mask,(.L_2 - __nv_reservedSMEM_allocation_mask)
__nv_reservedSMEM_allocation_mask:
	.zero		4
.L_2:


//--------------------- .nv.constant0.gluon_tcgen05 --------------------------
	.section	.nv.constant0.gluon_tcgen05,"a",@progbits
	.sectionflags	@""
	.align	4
.nv.constant0.gluon_tcgen05:
	.zero		976


//--------------------- SYMBOLS --------------------------

	.type		.nv.reservedSmem.offset0,@object
	.size		.nv.reservedSmem.offset0,0x4
	.type		.nv.reservedSmem.cap,@object
	.size		.nv.reservedSmem.cap,0x4
